	.target	sm_100a

	.elftype	@"ET_EXEC"


//--------------------- .note.nv.tkinfo           --------------------------
	.section	.note.nv.tkinfo,"",@"SHT_NOTE"
	.sectionflags	@"SHF_NOTE_NV_TKINFO"
	.tkinfo
        /*0018*/ 	.word	0x00000002
        /*0030*/ 	.string	""
        /*0030*/ 	.string	"ptxas"
        /*0030*/ 	.string	"Cuda compilation tools, release 13.0, V13.0.88"
        /*0030*/ 	.string	"Build cuda_13.0.r13.0/compiler.36424714_0"
        /*0030*/ 	.string	"-arch sm_100a -m 64 "



//--------------------- .note.nv.cuinfo           --------------------------
	.section	.note.nv.cuinfo,"",@"SHT_NOTE"
	.sectionflags	@"SHF_NOTE_NV_CUINFO"
        /*0018*/ 	.short	0x0002
        /*001a*/ 	.short	0x0064
        /*001c*/ 	.short	0x0082
	.zero		2


//--------------------- .nv.info                  --------------------------
	.section	.nv.info,"",@"SHT_CUDA_INFO"
	.align	4


	//----- nvinfo : EIATTR_REGCOUNT
	.align		4
        /*0000*/ 	.byte	0x04, 0x2f
        /*0002*/ 	.short	(.L_19 - .L_18)
	.align		4
.L_18:
        /*0004*/ 	.word	index@(_ZN7cutlass13device_kernelINS_4gemm6kernel13GemmUniversalIN4cute5tupleIJiiiiEEENS1_10collective13CollectiveMmaINS1_35MainloopSm100TmaUmmaWarpSpecializedILi4ELi2ELi4ENS5_IJNS4_1CILi1EEESB_SB_EEEEENS5_IJNSA_ILi128EEESE_NSA_ILi64EEEEEEaNS5_IJlSB_lEEEaSH_NS4_8TiledMMAINS4_8MMA_AtomIJNS4_15SM100_MMA_S8_SSIaaiLi128ELi128ELNS4_4UMMA5MajorE0ELSM_0ELNSL_8SaturateE0EEEEEENS4_6LayoutISC_NS5_IJNSA_ILi0EEESR_SR_EEEEENS5_IJNS4_10UnderscoreESU_SU_EEEEENS4_13SM90_TMA_LOADENS4_14ComposedLayoutINS4_7SwizzleILi2ELi4ELi3EEENS4_18smem_ptr_flag_bitsILi8EEENSQ_INS5_IJNSA_ILi8EEESF_EEENS5_IJSF_SB_EEEEEEEvNS4_8identityESX_S17_vS18_EENS_8epilogue10collective18CollectiveEpilogueINS1A_23Sm100TmaWarpSpecializedILi2ELi2ELi64ELb0ELb0EEEJSG_NS5_IJNSQ_ISE_SB_EENSQ_ISF_SB_EEEEEaSH_aSH_NS1A_6fusion15FusionCallbacksIS1E_NS1I_17LinearCombinationIaiaiLNS_15FloatRoundStyleE2EEESG_S1H_JEEENS4_5SM1004TMEM4LOAD26SM100_TMEM_LOAD_32dp32b64xESX_S17_NS4_39AutoVectorizingCopyWithAssumedAlignmentILi128EEENS4_14SM90_TMA_STOREES17_S1T_S1T_EEEvvEEEEvNT_6ParamsE)
        /*0008*/ 	.word	0x000000af


	//----- nvinfo : EIATTR_FRAME_SIZE
	.align		4
.L_19:
        /*000c*/ 	.byte	0x04, 0x11
        /*000e*/ 	.short	(.L_21 - .L_20)
	.align		4
.L_20:
        /*0010*/ 	.word	index@($__internal_2_$__cuda_sm10x_tcgen05_guardrail_trap_unallocated_columns_being_dealloced)
        /*0014*/ 	.word	0x00000000


	//----- nvinfo : EIATTR_FRAME_SIZE
	.align		4
.L_21:
        /*0018*/ 	.byte	0x04, 0x11
        /*001a*/ 	.short	(.L_23 - .L_22)
	.align		4
.L_22:
        /*001c*/ 	.word	index@($__internal_1_$__cuda_sm10x_tcgen05_guardrail_trap_phase_invalid_during_alloc)
        /*0020*/ 	.word	0x00000000


	//----- nvinfo : EIATTR_FRAME_SIZE
	.align		4
.L_23:
        /*0024*/ 	.byte	0x04, 0x11
        /*0026*/ 	.short	(.L_25 - .L_24)
	.align		4
.L_24:
        /*0028*/ 	.word	index@($__internal_0_$__cuda_sm10x_tcgen05_guardrail_trap_col_being_dealloced_not_returned_by_alloc)
        /*002c*/ 	.word	0x00000000


	//----- nvinfo : EIATTR_FRAME_SIZE
	.align		4
.L_25:
        /*0030*/ 	.byte	0x04, 0x11
        /*0032*/ 	.short	(.L_27 - .L_26)
	.align		4
.L_26:
        /*0034*/ 	.word	index@(_ZN7cutlass13device_kernelINS_4gemm6kernel13GemmUniversalIN4cute5tupleIJiiiiEEENS1_10collective13CollectiveMmaINS1_35MainloopSm100TmaUmmaWarpSpecializedILi4ELi2ELi4ENS5_IJNS4_1CILi1EEESB_SB_EEEEENS5_IJNSA_ILi128EEESE_NSA_ILi64EEEEEEaNS5_IJlSB_lEEEaSH_NS4_8TiledMMAINS4_8MMA_AtomIJNS4_15SM100_MMA_S8_SSIaaiLi128ELi128ELNS4_4UMMA5MajorE0ELSM_0ELNSL_8SaturateE0EEEEEENS4_6LayoutISC_NS5_IJNSA_ILi0EEESR_SR_EEEEENS5_IJNS4_10UnderscoreESU_SU_EEEEENS4_13SM90_TMA_LOADENS4_14ComposedLayoutINS4_7SwizzleILi2ELi4ELi3EEENS4_18smem_ptr_flag_bitsILi8EEENSQ_INS5_IJNSA_ILi8EEESF_EEENS5_IJSF_SB_EEEEEEEvNS4_8identityESX_S17_vS18_EENS_8epilogue10collective18CollectiveEpilogueINS1A_23Sm100TmaWarpSpecializedILi2ELi2ELi64ELb0ELb0EEEJSG_NS5_IJNSQ_ISE_SB_EENSQ_ISF_SB_EEEEEaSH_aSH_NS1A_6fusion15FusionCallbacksIS1E_NS1I_17LinearCombinationIaiaiLNS_15FloatRoundStyleE2EEESG_S1H_JEEENS4_5SM1004TMEM4LOAD26SM100_TMEM_LOAD_32dp32b64xESX_S17_NS4_39AutoVectorizingCopyWithAssumedAlignmentILi128EEENS4_14SM90_TMA_STOREES17_S1T_S1T_EEEvvEEEEvNT_6ParamsE)
        /*0038*/ 	.word	0x00000000


	//----- nvinfo : EIATTR_MIN_STACK_SIZE
	.align		4
.L_27:
        /*003c*/ 	.byte	0x04, 0x12
        /*003e*/ 	.short	(.L_29 - .L_28)
	.align		4
.L_28:
        /*0040*/ 	.word	index@(_ZN7cutlass13device_kernelINS_4gemm6kernel13GemmUniversalIN4cute5tupleIJiiiiEEENS1_10collective13CollectiveMmaINS1_35MainloopSm100TmaUmmaWarpSpecializedILi4ELi2ELi4ENS5_IJNS4_1CILi1EEESB_SB_EEEEENS5_IJNSA_ILi128EEESE_NSA_ILi64EEEEEEaNS5_IJlSB_lEEEaSH_NS4_8TiledMMAINS4_8MMA_AtomIJNS4_15SM100_MMA_S8_SSIaaiLi128ELi128ELNS4_4UMMA5MajorE0ELSM_0ELNSL_8SaturateE0EEEEEENS4_6LayoutISC_NS5_IJNSA_ILi0EEESR_SR_EEEEENS5_IJNS4_10UnderscoreESU_SU_EEEEENS4_13SM90_TMA_LOADENS4_14ComposedLayoutINS4_7SwizzleILi2ELi4ELi3EEENS4_18smem_ptr_flag_bitsILi8EEENSQ_INS5_IJNSA_ILi8EEESF_EEENS5_IJSF_SB_EEEEEEEvNS4_8identityESX_S17_vS18_EENS_8epilogue10collective18CollectiveEpilogueINS1A_23Sm100TmaWarpSpecializedILi2ELi2ELi64ELb0ELb0EEEJSG_NS5_IJNSQ_ISE_SB_EENSQ_ISF_SB_EEEEEaSH_aSH_NS1A_6fusion15FusionCallbacksIS1E_NS1I_17LinearCombinationIaiaiLNS_15FloatRoundStyleE2EEESG_S1H_JEEENS4_5SM1004TMEM4LOAD26SM100_TMEM_LOAD_32dp32b64xESX_S17_NS4_39AutoVectorizingCopyWithAssumedAlignmentILi128EEENS4_14SM90_TMA_STOREES17_S1T_S1T_EEEvvEEEEvNT_6ParamsE)
        /*0044*/ 	.word	0x00000000
.L_29:


//--------------------- .nv.compat                --------------------------
	.section	.nv.compat,"",@"SHT_CUDA_COMPAT_INFO"
	.align	4
        /*0000*/ 	.byte	0x02, 0x09, 0x01, 0x00, 0x02, 0x02, 0x03, 0x00, 0x02, 0x05, 0x06, 0x00, 0x03, 0x07, 0x01, 0x01
        /*0010*/ 	.byte	0x02, 0x03, 0x01, 0x00, 0x02, 0x06, 0x01, 0x00, 0x04, 0x0b, 0x08, 0x00, 0x01, 0x00, 0x00, 0x00
        /*0020*/ 	.byte	0x00, 0x00, 0x00, 0x00


//--------------------- .nv.info._ZN7cutlass13device_kernelINS_4gemm6kernel13GemmUniversalIN4cute5tupleIJiiiiEEENS1_10collective13CollectiveMmaINS1_35MainloopSm100TmaUmmaWarpSpecializedILi4ELi2ELi4ENS5_IJNS4_1CILi1EEESB_SB_EEEEENS5_IJNSA_ILi128EEESE_NSA_ILi64EEEEEEaNS5_IJlSB_lEEEaSH_NS4_8TiledMMAINS4_8MMA_AtomIJNS4_15SM100_MMA_S8_SSIaaiLi128ELi128ELNS4_4UMMA5MajorE0ELSM_0ELNSL_8SaturateE0EEEEEENS4_6LayoutISC_NS5_IJNSA_ILi0EEESR_SR_EEEEENS5_IJNS4_10UnderscoreESU_SU_EEEEENS4_13SM90_TMA_LOADENS4_14ComposedLayoutINS4_7SwizzleILi2ELi4ELi3EEENS4_18smem_ptr_flag_bitsILi8EEENSQ_INS5_IJNSA_ILi8EEESF_EEENS5_IJSF_SB_EEEEEEEvNS4_8identityESX_S17_vS18_EENS_8epilogue10collective18CollectiveEpilogueINS1A_23Sm100TmaWarpSpecializedILi2ELi2ELi64ELb0ELb0EEEJSG_NS5_IJNSQ_ISE_SB_EENSQ_ISF_SB_EEEEEaSH_aSH_NS1A_6fusion15FusionCallbacksIS1E_NS1I_17LinearCombinationIaiaiLNS_15FloatRoundStyleE2EEESG_S1H_JEEENS4_5SM1004TMEM4LOAD26SM100_TMEM_LOAD_32dp32b64xESX_S17_NS4_39AutoVectorizingCopyWithAssumedAlignmentILi128EEENS4_14SM90_TMA_STOREES17_S1T_S1T_EEEvvEEEEvNT_6ParamsE --------------------------
	.section	.nv.info._ZN7cutlass13device_kernelINS_4gemm6kernel13GemmUniversalIN4cute5tupleIJiiiiEEENS1_10collective13CollectiveMmaINS1_35MainloopSm100TmaUmmaWarpSpecializedILi4ELi2ELi4ENS5_IJNS4_1CILi1EEESB_SB_EEEEENS5_IJNSA_ILi128EEESE_NSA_ILi64EEEEEEaNS5_IJlSB_lEEEaSH_NS4_8TiledMMAINS4_8MMA_AtomIJNS4_15SM100_MMA_S8_SSIaaiLi128ELi128ELNS4_4UMMA5MajorE0ELSM_0ELNSL_8SaturateE0EEEEEENS4_6LayoutISC_NS5_IJNSA_ILi0EEESR_SR_EEEEENS5_IJNS4_10UnderscoreESU_SU_EEEEENS4_13SM90_TMA_LOADENS4_14ComposedLayoutINS4_7SwizzleILi2ELi4ELi3EEENS4_18smem_ptr_flag_bitsILi8EEENSQ_INS5_IJNSA_ILi8EEESF_EEENS5_IJSF_SB_EEEEEEEvNS4_8identityESX_S17_vS18_EENS_8epilogue10collective18CollectiveEpilogueINS1A_23Sm100TmaWarpSpecializedILi2ELi2ELi64ELb0ELb0EEEJSG_NS5_IJNSQ_ISE_SB_EENSQ_ISF_SB_EEEEEaSH_aSH_NS1A_6fusion15FusionCallbacksIS1E_NS1I_17LinearCombinationIaiaiLNS_15FloatRoundStyleE2EEESG_S1H_JEEENS4_5SM1004TMEM4LOAD26SM100_TMEM_LOAD_32dp32b64xESX_S17_NS4_39AutoVectorizingCopyWithAssumedAlignmentILi128EEENS4_14SM90_TMA_STOREES17_S1T_S1T_EEEvvEEEEvNT_6ParamsE,"",@"SHT_CUDA_INFO"
	.sectionflags	@""
	.align	4


	//----- nvinfo : EIATTR_CUDA_API_VERSION
	.align		4
        /*0000*/ 	.byte	0x04, 0x37
        /*0002*/ 	.short	(.L_31 - .L_30)
.L_30:
        /*0004*/ 	.word	0x00000082


	//----- nvinfo : EIATTR_KPARAM_INFO
	.align		4
.L_31:
        /*0008*/ 	.byte	0x04, 0x17
        /*000a*/ 	.short	(.L_33 - .L_32)
.L_32:
        /*000c*/ 	.word	0x00000000
        /*0010*/ 	.short	0x0000
        /*0012*/ 	.short	0x0000
        /*0014*/ 	.byte	0x00, 0xf0, 0x01, 0x20


	//----- nvinfo : EIATTR_AT_ENTRY_FRAGMENTS
	.align		4
.L_33:
        /*0018*/ 	.byte	0x04, 0x4f
        /*001a*/ 	.short	(.L_35 - .L_34)


	//   ....[0]....
.L_34:
        /*001c*/ 	.word	0x00000006


	//----- nvinfo : EIATTR_RESERVED_SMEM_USED
	.align		4
.L_35:
        /*0020*/ 	.byte	0x01, 0x41
	.zero		2


	//----- nvinfo : EIATTR_SPARSE_MMA_MASK
	.align		4
        /*0024*/ 	.byte	0x03, 0x50
        /*0026*/ 	.short	0x0000


	//----- nvinfo : EIATTR_TCGEN05_1CTA_USED
	.align		4
        /*0028*/ 	.byte	0x01, 0x51
	.zero		2


	//----- nvinfo : EIATTR_MAXREG_COUNT
	.align		4
        /*002c*/ 	.byte	0x03, 0x1b
        /*002e*/ 	.short	0x00ff


	//----- nvinfo : EIATTR_NUM_BARRIERS
	.align		4
        /*0030*/ 	.byte	0x02, 0x4c
        /*0032*/ 	.byte	0x07
	.zero		1


	//----- nvinfo : EIATTR_EXTERNS
	.align		4
        /*0034*/ 	.byte	0x04, 0x0f
        /*0036*/ 	.short	(.L_37 - .L_36)


	//   ....[0]....
	.align		4
.L_36:
        /*0038*/ 	.word	index@(__assertfail)


	//----- nvinfo : EIATTR_MERCURY_ISA_VERSION
	.align		4
.L_37:
        /*003c*/ 	.byte	0x03, 0x5f
        /*003e*/ 	.short	0x0101


	//----- nvinfo : EIATTR_INT_WARP_WIDE_INSTR_OFFSETS
	.align		4
        /*0040*/ 	.byte	0x04, 0x31
        /*0042*/ 	.short	(.L_39 - .L_38)


	//   ....[0]....
.L_38:
        /*0044*/ 	.word	0x00001d90


	//   ....[1]....
        /*0048*/ 	.word	0x00003700


	//   ....[2]....
        /*004c*/ 	.word	0x00003720


	//   ....[3]....
        /*0050*/ 	.word	0x00003750


	//   ....[4]....
        /*0054*/ 	.word	0x00004080


	//   ....[5]....
        /*0058*/ 	.word	0x000040f0


	//   ....[6]....
        /*005c*/ 	.word	0x000042d0


	//   ....[7]....
        /*0060*/ 	.word	0x00004430


	//----- nvinfo : EIATTR_COOP_GROUP_MASK_REGIDS
	.align		4
.L_39:
        /*0064*/ 	.byte	0x04, 0x29
        /*0066*/ 	.short	(.L_41 - .L_40)


	//   ....[0]....
.L_40:
        /*0068*/ 	.word	0xffffffff


	//   ....[1]....
        /*006c*/ 	.word	0xffffffff


	//   ....[2]....
        /*0070*/ 	.word	0xffffffff


	//   ....[3]....
        /*0074*/ 	.word	0xffffffff


	//   ....[4]....
        /*0078*/ 	.word	0xffffffff


	//   ....[5]....
        /*007c*/ 	.word	0xffffffff


	//   ....[6]....
        /*0080*/ 	.word	0xffffffff


	//   ....[7]....
        /*0084*/ 	.word	0xffffffff


	//   ....[8]....
        /*0088*/ 	.word	0xffffffff


	//   ....[9]....
        /*008c*/ 	.word	0xffffffff


	//   ....[10]....
        /*0090*/ 	.word	0xffffffff


	//   ....[11]....
        /*0094*/ 	.word	0xffffffff


	//   ....[12]....
        /*0098*/ 	.word	0xffffffff


	//----- nvinfo : EIATTR_COOP_GROUP_INSTR_OFFSETS
	.align		4
.L_41:
        /*009c*/ 	.byte	0x04, 0x28
        /*009e*/ 	.short	(.L_43 - .L_42)


	//   ....[0]....
.L_42:
        /*00a0*/ 	.word	0x00000090


	//   ....[1]....
        /*00a4*/ 	.word	0x000004d0


	//   ....[2]....
        /*00a8*/ 	.word	0x00000640


	//   ....[3]....
        /*00ac*/ 	.word	0x000007a0


	//   ....[4]....
        /*00b0*/ 	.word	0x000008a0


	//   ....[5]....
        /*00b4*/ 	.word	0x00000a10


	//   ....[6]....
        /*00b8*/ 	.word	0x00000bb0


	//   ....[7]....
        /*00bc*/ 	.word	0x00001c70


	//   ....[8]....
        /*00c0*/ 	.word	0x00002a50


	//   ....[9]....
        /*00c4*/ 	.word	0x00002c60


	//   ....[10]....
        /*00c8*/ 	.word	0x00002c90


	//   ....[11]....
        /*00cc*/ 	.word	0x000035e0


	//   ....[12]....
        /*00d0*/ 	.word	0x00003810


	//----- nvinfo : EIATTR_VRC_CTA_INIT_COUNT
	.align		4
.L_43:
        /*00d4*/ 	.byte	0x02, 0x4a
        /*00d6*/ 	.byte	0x80
	.zero		1


	//----- nvinfo : EIATTR_SYSCALL_OFFSETS
	.align		4
        /*00d8*/ 	.byte	0x04, 0x46
        /*00da*/ 	.short	(.L_45 - .L_44)


	//   ....[0]....
.L_44:
        /*00dc*/ 	.word	0x00004e70


	//   ....[1]....
        /*00e0*/ 	.word	0x00004fb0


	//   ....[2]....
        /*00e4*/ 	.word	0x00005810


	//   ....[3]....
        /*00e8*/ 	.word	0x00006e10


	//----- nvinfo : EIATTR_MBARRIER_INSTR_OFFSETS
	.align		4
.L_45:
        /*00ec*/ 	.byte	0x04, 0x39
        /*00ee*/ 	.short	(.L_47 - .L_46)


	//   ....[0]....
.L_46:
        /*00f0*/ 	.word	0x000005b0
        /*00f4*/ 	.word	0x000000ff
        /*00f8*/ 	.word	0x00000000
        /*00fc*/ 	.short	0x0100
        /*00fe*/ 	.byte	0x05
	.zero		1


	//   ....[1]....
        /*0100*/ 	.word	0x000005c0
        /*0104*/ 	.word	0x000000ff
        /*0108*/ 	.word	0x00000020
        /*010c*/ 	.short	0x0100
        /*010e*/ 	.byte	0x05
	.zero		1


	//   ....[2]....
        /*0110*/ 	.word	0x000005d0
        /*0114*/ 	.word	0x000000ff
        /*0118*/ 	.word	0x00000008
        /*011c*/ 	.short	0x0100
        /*011e*/ 	.byte	0x05
	.zero		1


	//   ....[3]....
        /*0120*/ 	.word	0x000005e0
        /*0124*/ 	.word	0x000000ff
        /*0128*/ 	.word	0x00000028
        /*012c*/ 	.short	0x0100
        /*012e*/ 	.byte	0x05
	.zero		1


	//   ....[4]....
        /*0130*/ 	.word	0x000005f0
        /*0134*/ 	.word	0x000000ff
        /*0138*/ 	.word	0x00000010
        /*013c*/ 	.short	0x0100
        /*013e*/ 	.byte	0x05
	.zero		1


	//   ....[5]....
        /*0140*/ 	.word	0x00000600
        /*0144*/ 	.word	0x000000ff
        /*0148*/ 	.word	0x00000030
        /*014c*/ 	.short	0x0100
        /*014e*/ 	.byte	0x05
	.zero		1


	//   ....[6]....
        /*0150*/ 	.word	0x00000610
        /*0154*/ 	.word	0x000000ff
        /*0158*/ 	.word	0x00000018
        /*015c*/ 	.short	0x0100
        /*015e*/ 	.byte	0x05
	.zero		1


	//   ....[7]....
        /*0160*/ 	.word	0x00000620
        /*0164*/ 	.word	0x000000ff
        /*0168*/ 	.word	0x00000038
        /*016c*/ 	.short	0x0100
        /*016e*/ 	.byte	0x05
	.zero		1


	//   ....[8]....
        /*0170*/ 	.word	0x00000750
        /*0174*/ 	.word	0x000000ff
        /*0178*/ 	.word	0x00000040
        /*017c*/ 	.short	0x0100
        /*017e*/ 	.byte	0x07
	.zero		1


	//   ....[9]....
        /*0180*/ 	.word	0x00000760
        /*0184*/ 	.word	0x000000ff
        /*0188*/ 	.word	0x00000050
        /*018c*/ 	.short	0x0100
        /*018e*/ 	.byte	0x07
	.zero		1


	//   ....[10]....
        /*0190*/ 	.word	0x00000770
        /*0194*/ 	.word	0x000000ff
        /*0198*/ 	.word	0x00000048
        /*019c*/ 	.short	0x0100
        /*019e*/ 	.byte	0x07
	.zero		1


	//   ....[11]....
        /*01a0*/ 	.word	0x00000780
        /*01a4*/ 	.word	0x000000ff
        /*01a8*/ 	.word	0x00000058
        /*01ac*/ 	.short	0x0100
        /*01ae*/ 	.byte	0x07
	.zero		1


	//   ....[12]....
        /*01b0*/ 	.word	0x00000870
        /*01b4*/ 	.word	0x000000ff
        /*01b8*/ 	.word	0x00000060
        /*01bc*/ 	.short	0x0100
        /*01be*/ 	.byte	0x05
	.zero		1


	//   ....[13]....
        /*01c0*/ 	.word	0x00000880
        /*01c4*/ 	.word	0x000000ff
        /*01c8*/ 	.word	0x00000068
        /*01cc*/ 	.short	0x0100
        /*01ce*/ 	.byte	0x05
	.zero		1


	//   ....[14]....
        /*01d0*/ 	.word	0x000009c0
        /*01d4*/ 	.word	0x000000ff
        /*01d8*/ 	.word	0x00000070
        /*01dc*/ 	.short	0x0100
        /*01de*/ 	.byte	0x05
	.zero		1


	//   ....[15]....
        /*01e0*/ 	.word	0x000009d0
        /*01e4*/ 	.word	0x000000ff
        /*01e8*/ 	.word	0x00000080
        /*01ec*/ 	.short	0x0100
        /*01ee*/ 	.byte	0x05
	.zero		1


	//   ....[16]....
        /*01f0*/ 	.word	0x000009e0
        /*01f4*/ 	.word	0x000000ff
        /*01f8*/ 	.word	0x00000078
        /*01fc*/ 	.short	0x0100
        /*01fe*/ 	.byte	0x05
	.zero		1


	//   ....[17]....
        /*0200*/ 	.word	0x000009f0
        /*0204*/ 	.word	0x000000ff
        /*0208*/ 	.word	0x00000088
        /*020c*/ 	.short	0x0100
        /*020e*/ 	.byte	0x05
	.zero		1


	//   ....[18]....
        /*0210*/ 	.word	0x00000b20
        /*0214*/ 	.word	0x000000ff
        /*0218*/ 	.word	0x00000090
        /*021c*/ 	.short	0x0100
        /*021e*/ 	.byte	0x07
	.zero		1


	//   ....[19]....
        /*0220*/ 	.word	0x00000b30
        /*0224*/ 	.word	0x000000ff
        /*0228*/ 	.word	0x000000b0
        /*022c*/ 	.short	0x0100
        /*022e*/ 	.byte	0x07
	.zero		1


	//   ....[20]....
        /*0230*/ 	.word	0x00000b40
        /*0234*/ 	.word	0x000000ff
        /*0238*/ 	.word	0x00000098
        /*023c*/ 	.short	0x0100
        /*023e*/ 	.byte	0x07
	.zero		1


	//   ....[21]....
        /*0240*/ 	.word	0x00000b50
        /*0244*/ 	.word	0x000000ff
        /*0248*/ 	.word	0x000000b8
        /*024c*/ 	.short	0x0100
        /*024e*/ 	.byte	0x07
	.zero		1


	//   ....[22]....
        /*0250*/ 	.word	0x00000b60
        /*0254*/ 	.word	0x000000ff
        /*0258*/ 	.word	0x000000a0
        /*025c*/ 	.short	0x0100
        /*025e*/ 	.byte	0x07
	.zero		1


	//   ....[23]....
        /*0260*/ 	.word	0x00000b70
        /*0264*/ 	.word	0x000000ff
        /*0268*/ 	.word	0x000000c0
        /*026c*/ 	.short	0x0100
        /*026e*/ 	.byte	0x07
	.zero		1


	//   ....[24]....
        /*0270*/ 	.word	0x00000b80
        /*0274*/ 	.word	0x000000ff
        /*0278*/ 	.word	0x000000a8
        /*027c*/ 	.short	0x0100
        /*027e*/ 	.byte	0x07
	.zero		1


	//   ....[25]....
        /*0280*/ 	.word	0x00000b90
        /*0284*/ 	.word	0x000000ff
        /*0288*/ 	.word	0x000000c8
        /*028c*/ 	.short	0x0100
        /*028e*/ 	.byte	0x07
	.zero		1


	//   ....[26]....
        /*0290*/ 	.word	0x00000c80
        /*0294*/ 	.word	0x000000ff
        /*0298*/ 	.word	0x000000d0
        /*029c*/ 	.short	0x0100
        /*029e*/ 	.byte	0x05
	.zero		1


	//   ....[27]....
        /*02a0*/ 	.word	0x00000c90
        /*02a4*/ 	.word	0x000000ff
        /*02a8*/ 	.word	0x000000e0
        /*02ac*/ 	.short	0x0100
        /*02ae*/ 	.byte	0x05
	.zero		1


	//   ....[28]....
        /*02b0*/ 	.word	0x00000ca0
        /*02b4*/ 	.word	0x000000ff
        /*02b8*/ 	.word	0x000000d8
        /*02bc*/ 	.short	0x0100
        /*02be*/ 	.byte	0x05
	.zero		1


	//   ....[29]....
        /*02c0*/ 	.word	0x00000cb0
        /*02c4*/ 	.word	0x000000ff
        /*02c8*/ 	.word	0x000000e8
        /*02cc*/ 	.short	0x0100
        /*02ce*/ 	.byte	0x05
	.zero		1


	//   ....[30]....
        /*02d0*/ 	.word	0x00001590
        /*02d4*/ 	.word	0x00000003
        /*02d8*/ 	.word	0x000000e0
        /*02dc*/ 	.short	0x010a
        /*02de*/ 	.byte	0xff
	.zero		1


	//   ....[31]....
        /*02e0*/ 	.word	0x000015c0
        /*02e4*/ 	.word	0x00000003
        /*02e8*/ 	.word	0x000000d0
        /*02ec*/ 	.short	0x0101
        /*02ee*/ 	.byte	0xff
	.zero		1


	//   ....[32]....
        /*02f0*/ 	.word	0x00001690
        /*02f4*/ 	.word	0x000000ff
        /*02f8*/ 	.word	0x00000020
        /*02fc*/ 	.short	0x010a
        /*02fe*/ 	.byte	0x08
	.zero		1


	//   ....[33]....
        /*0300*/ 	.word	0x00001730
        /*0304*/ 	.word	0x000000ff
        /*0308*/ 	.word	0x00000020
        /*030c*/ 	.short	0x010a
        /*030e*/ 	.byte	0x21
	.zero		1


	//   ....[34]....
        /*0310*/ 	.word	0x00001890
        /*0314*/ 	.word	0x000000ff
        /*0318*/ 	.word	0x00000020
        /*031c*/ 	.short	0x010a
        /*031e*/ 	.byte	0x08
	.zero		1


	//   ....[35]....
        /*0320*/ 	.word	0x00001980
        /*0324*/ 	.word	0x000000ff
        /*0328*/ 	.word	0x00000068
        /*032c*/ 	.short	0x0101
        /*032e*/ 	.byte	0x04
	.zero		1


	//   ....[36]....
        /*0330*/ 	.word	0x000019a0
        /*0334*/ 	.word	0x000000ff
        /*0338*/ 	.word	0x00000020
        /*033c*/ 	.short	0x010a
        /*033e*/ 	.byte	0x08
	.zero		1


	//   ....[37]....
        /*0340*/ 	.word	0x00001a20
        /*0344*/ 	.word	0x000000ff
        /*0348*/ 	.word	0x00000020
        /*034c*/ 	.short	0x010a
        /*034e*/ 	.byte	0x11
	.zero		1


	//   ....[38]....
        /*0350*/ 	.word	0x00001b80
        /*0354*/ 	.word	0x000000ff
        /*0358*/ 	.word	0x00000020
        /*035c*/ 	.short	0x010a
        /*035e*/ 	.byte	0x08
	.zero		1


	//   ....[39]....
        /*0360*/ 	.word	0x00001ca0
        /*0364*/ 	.word	0x00000002
        /*0368*/ 	.word	0x00000070
        /*036c*/ 	.short	0x010a
        /*036e*/ 	.byte	0xff
	.zero		1


	//   ....[40]....
        /*0370*/ 	.word	0x00001d60
        /*0374*/ 	.word	0x00000002
        /*0378*/ 	.word	0x00000000
        /*037c*/ 	.short	0x0101
        /*037e*/ 	.byte	0xff
	.zero		1


	//   ....[41]....
        /*0380*/ 	.word	0x000022c0
        /*0384*/ 	.word	0x000000ff
        /*0388*/ 	.word	0x00000000
        /*038c*/ 	.short	0x010a
        /*038e*/ 	.byte	0x05
	.zero		1


	//   ....[42]....
        /*0390*/ 	.word	0x00002350
        /*0394*/ 	.word	0x000000ff
        /*0398*/ 	.word	0x00000000
        /*039c*/ 	.short	0x010a
        /*039e*/ 	.byte	0x05
	.zero		1


	//   ....[43]....
        /*03a0*/ 	.word	0x000023e0
        /*03a4*/ 	.word	0x000000ff
        /*03a8*/ 	.word	0x00000000
        /*03ac*/ 	.short	0x010a
        /*03ae*/ 	.byte	0x05
	.zero		1


	//   ....[44]....
        /*03b0*/ 	.word	0x00002480
        /*03b4*/ 	.word	0x00000000
        /*03b8*/ 	.word	0x00000000
        /*03bc*/ 	.short	0x010a
        /*03be*/ 	.byte	0xff
	.zero		1


	//   ....[45]....
        /*03c0*/ 	.word	0x000025a0
        /*03c4*/ 	.word	0x00000000
        /*03c8*/ 	.word	0x000000d0
        /*03cc*/ 	.short	0x010a
        /*03ce*/ 	.byte	0xff
	.zero		1


	//   ....[46]....
        /*03d0*/ 	.word	0x00002600
        /*03d4*/ 	.word	0x00000004
        /*03d8*/ 	.word	0x00000000
        /*03dc*/ 	.short	0x0101
        /*03de*/ 	.byte	0xff
	.zero		1


	//   ....[47]....
        /*03e0*/ 	.word	0x00002620
        /*03e4*/ 	.word	0x000000ff
        /*03e8*/ 	.word	0x00000080
        /*03ec*/ 	.short	0x010a
        /*03ee*/ 	.byte	0x05
	.zero		1


	//   ....[48]....
        /*03f0*/ 	.word	0x00002740
        /*03f4*/ 	.word	0x00000000
        /*03f8*/ 	.word	0x00000070
        /*03fc*/ 	.short	0x010a
        /*03fe*/ 	.byte	0xff
	.zero		1


	//   ....[49]....
        /*0400*/ 	.word	0x00002850
        /*0404*/ 	.word	0x00000000
        /*0408*/ 	.word	0x00000000
        /*040c*/ 	.short	0x0101
        /*040e*/ 	.byte	0xff
	.zero		1


	//   ....[50]....
        /*0410*/ 	.word	0x000028e0
        /*0414*/ 	.word	0x000000ff
        /*0418*/ 	.word	0x00000080
        /*041c*/ 	.short	0x0106
        /*041e*/ 	.byte	0x05
	.zero		1


	//   ....[51]....
        /*0420*/ 	.word	0x00002900
        /*0424*/ 	.word	0x000000ff
        /*0428*/ 	.word	0x00000080
        /*042c*/ 	.short	0x010a
        /*042e*/ 	.byte	0x05
	.zero		1


	//   ....[52]....
        /*0430*/ 	.word	0x00002990
        /*0434*/ 	.word	0x000000ff
        /*0438*/ 	.word	0x00000080
        /*043c*/ 	.short	0x0106
        /*043e*/ 	.byte	0x04
	.zero		1


	//   ....[53]....
        /*0440*/ 	.word	0x000029d0
        /*0444*/ 	.word	0x00000000
        /*0448*/ 	.word	0x00000080
        /*044c*/ 	.short	0x010a
        /*044e*/ 	.byte	0xff
	.zero		1


	//   ....[54]....
        /*0450*/ 	.word	0x00002ed0
        /*0454*/ 	.word	0x00000000
        /*0458*/ 	.word	0x00000070
        /*045c*/ 	.short	0x010a
        /*045e*/ 	.byte	0xff
	.zero		1


	//   ....[55]....
        /*0460*/ 	.word	0x00002fe0
        /*0464*/ 	.word	0x00000003
        /*0468*/ 	.word	0x00000000
        /*046c*/ 	.short	0x0101
        /*046e*/ 	.byte	0xff
	.zero		1


	//   ....[56]....
        /*0470*/ 	.word	0x00002ff0
        /*0474*/ 	.word	0x000000ff
        /*0478*/ 	.word	0x00000000
        /*047c*/ 	.short	0x010a
        /*047e*/ 	.byte	0x04
	.zero		1


	//   ....[57]....
        /*0480*/ 	.word	0x00003010
        /*0484*/ 	.word	0x000000ff
        /*0488*/ 	.word	0x000000b0
        /*048c*/ 	.short	0x010a
        /*048e*/ 	.byte	0x08
	.zero		1


	//   ....[58]....
        /*0490*/ 	.word	0x000030e0
        /*0494*/ 	.word	0x000000ff
        /*0498*/ 	.word	0x00000000
        /*049c*/ 	.short	0x010a
        /*049e*/ 	.byte	0x07
	.zero		1


	//   ....[59]....
        /*04a0*/ 	.word	0x00003220
        /*04a4*/ 	.word	0x000000ff
        /*04a8*/ 	.word	0x00000000
        /*04ac*/ 	.short	0x010a
        /*04ae*/ 	.byte	0x04
	.zero		1


	//   ....[60]....
        /*04b0*/ 	.word	0x00003410
        /*04b4*/ 	.word	0x000000ff
        /*04b8*/ 	.word	0x00000000
        /*04bc*/ 	.short	0x010a
        /*04be*/ 	.byte	0x05
	.zero		1


	//   ....[61]....
        /*04c0*/ 	.word	0x000034a0
        /*04c4*/ 	.word	0x000000ff
        /*04c8*/ 	.word	0x00000000
        /*04cc*/ 	.short	0x010a
        /*04ce*/ 	.byte	0x05
	.zero		1


	//   ....[62]....
        /*04d0*/ 	.word	0x00003530
        /*04d4*/ 	.word	0x000000ff
        /*04d8*/ 	.word	0x00000000
        /*04dc*/ 	.short	0x010a
        /*04de*/ 	.byte	0x05
	.zero		1


	//   ....[63]....
        /*04e0*/ 	.word	0x000035c0
        /*04e4*/ 	.word	0x000000ff
        /*04e8*/ 	.word	0x00000000
        /*04ec*/ 	.short	0x010a
        /*04ee*/ 	.byte	0x07
	.zero		1


	//   ....[64]....
        /*04f0*/ 	.word	0x00003a20
        /*04f4*/ 	.word	0x00000000
        /*04f8*/ 	.word	0x00000070
        /*04fc*/ 	.short	0x010a
        /*04fe*/ 	.byte	0xff
	.zero		1


	//   ....[65]....
        /*0500*/ 	.word	0x00003ae0
        /*0504*/ 	.word	0x00000000
        /*0508*/ 	.word	0x00000000
        /*050c*/ 	.short	0x0101
        /*050e*/ 	.byte	0xff
	.zero		1


	//   ....[66]....
        /*0510*/ 	.word	0x00003e00
        /*0514*/ 	.word	0x000000ff
        /*0518*/ 	.word	0x00000068
        /*051c*/ 	.short	0x010a
        /*051e*/ 	.byte	0x07
	.zero		1


	//   ....[67]....
        /*0520*/ 	.word	0x00003ff0
        /*0524*/ 	.word	0x000000ff
        /*0528*/ 	.word	0x00000050
        /*052c*/ 	.short	0x010a
        /*052e*/ 	.byte	0x07
	.zero		1


	//   ....[68]....
        /*0530*/ 	.word	0x000041c0
        /*0534*/ 	.word	0x000000ff
        /*0538*/ 	.word	0x00000040
        /*053c*/ 	.short	0x010b
        /*053e*/ 	.byte	0x07
	.zero		1


	//   ....[69]....
        /*0540*/ 	.word	0x00004230
        /*0544*/ 	.word	0x000000ff
        /*0548*/ 	.word	0x00000000
        /*054c*/ 	.short	0x0101
        /*054e*/ 	.byte	0x08
	.zero		1


	//   ....[70]....
        /*0550*/ 	.word	0x00004260
        /*0554*/ 	.word	0x000000ff
        /*0558*/ 	.word	0x00000058
        /*055c*/ 	.short	0x010a
        /*055e*/ 	.byte	0x07
	.zero		1


	//   ....[71]....
        /*0560*/ 	.word	0x00004470
        /*0564*/ 	.word	0x000000ff
        /*0568*/ 	.word	0x00000048
        /*056c*/ 	.short	0x010b
        /*056e*/ 	.byte	0x07
	.zero		1


	//   ....[72]....
        /*0570*/ 	.word	0x00004490
        /*0574*/ 	.word	0x000000ff
        /*0578*/ 	.word	0x00000000
        /*057c*/ 	.short	0x0101
        /*057e*/ 	.byte	0x0d
	.zero		1


	//   ....[73]....
        /*0580*/ 	.word	0x000044c0
        /*0584*/ 	.word	0x000000ff
        /*0588*/ 	.word	0x00000050
        /*058c*/ 	.short	0x010a
        /*058e*/ 	.byte	0x07
	.zero		1


	//   ....[74]....
        /*0590*/ 	.word	0x00004500
        /*0594*/ 	.word	0x00000000
        /*0598*/ 	.word	0x00000058
        /*059c*/ 	.short	0x010a
        /*059e*/ 	.byte	0xff
	.zero		1


	//   ....[75]....
        /*05a0*/ 	.word	0x00004840
        /*05a4*/ 	.word	0x00000000
        /*05a8*/ 	.word	0x00000070
        /*05ac*/ 	.short	0x010a
        /*05ae*/ 	.byte	0xff
	.zero		1


	//   ....[76]....
        /*05b0*/ 	.word	0x00004950
        /*05b4*/ 	.word	0x00000000
        /*05b8*/ 	.word	0x00000000
        /*05bc*/ 	.short	0x0101
        /*05be*/ 	.byte	0xff
	.zero		1


	//   ....[77]....
        /*05c0*/ 	.word	0x000053b0
        /*05c4*/ 	.word	0x00000003
        /*05c8*/ 	.word	0x00000040
        /*05cc*/ 	.short	0x010a
        /*05ce*/ 	.byte	0xff
	.zero		1


	//   ....[78]....
        /*05d0*/ 	.word	0x000053f0
        /*05d4*/ 	.word	0x00000074
        /*05d8*/ 	.word	0x00000090
        /*05dc*/ 	.short	0x010a
        /*05de*/ 	.byte	0xff
	.zero		1


	//   ....[79]....
        /*05e0*/ 	.word	0x00005530
        /*05e4*/ 	.word	0x00000003
        /*05e8*/ 	.word	0x00000040
        /*05ec*/ 	.short	0x010a
        /*05ee*/ 	.byte	0xff
	.zero		1


	//   ....[80]....
        /*05f0*/ 	.word	0x00005670
        /*05f4*/ 	.word	0x00000000
        /*05f8*/ 	.word	0x00000000
        /*05fc*/ 	.short	0x0101
        /*05fe*/ 	.byte	0xff
	.zero		1


	//   ....[81]....
        /*0600*/ 	.word	0x000056f0
        /*0604*/ 	.word	0x00000074
        /*0608*/ 	.word	0x00000090
        /*060c*/ 	.short	0x010a
        /*060e*/ 	.byte	0xff
	.zero		1


	//   ....[82]....
        /*0610*/ 	.word	0x00006a80
        /*0614*/ 	.word	0x0000007d
        /*0618*/ 	.word	0x00000040
        /*061c*/ 	.short	0x010a
        /*061e*/ 	.byte	0xff
	.zero		1


	//   ....[83]....
        /*0620*/ 	.word	0x00006b50
        /*0624*/ 	.word	0x0000007d
        /*0628*/ 	.word	0x00000040
        /*062c*/ 	.short	0x010a
        /*062e*/ 	.byte	0xff
	.zero		1


	//   ....[84]....
        /*0630*/ 	.word	0x00006c90
        /*0634*/ 	.word	0x00000000
        /*0638*/ 	.word	0x00000000
        /*063c*/ 	.short	0x0101
        /*063e*/ 	.byte	0xff
	.zero		1


	//   ....[85]....
        /*0640*/ 	.word	0x000070d0
        /*0644*/ 	.word	0x000000ff
        /*0648*/ 	.word	0x00000000
        /*064c*/ 	.short	0x0101
        /*064e*/ 	.byte	0x05
	.zero		1


	//   ....[86]....
        /*0650*/ 	.word	0x00008210
        /*0654*/ 	.word	0x00000003
        /*0658*/ 	.word	0x000000e0
        /*065c*/ 	.short	0x010a
        /*065e*/ 	.byte	0xff
	.zero		1


	//   ....[87]....
        /*0660*/ 	.word	0x00008270
        /*0664*/ 	.word	0x00000002
        /*0668*/ 	.word	0x00000020
        /*066c*/ 	.short	0x010a
        /*066e*/ 	.byte	0xff
	.zero		1


	//   ....[88]....
        /*0670*/ 	.word	0x000082d0
        /*0674*/ 	.word	0x00000002
        /*0678*/ 	.word	0x00000020
        /*067c*/ 	.short	0x010a
        /*067e*/ 	.byte	0xff
	.zero		1


	//   ....[89]....
        /*0680*/ 	.word	0x00008320
        /*0684*/ 	.word	0x00000002
        /*0688*/ 	.word	0x00000070
        /*068c*/ 	.short	0x010a
        /*068e*/ 	.byte	0xff
	.zero		1


	//   ....[90]....
        /*0690*/ 	.word	0x00008380
        /*0694*/ 	.word	0x00000000
        /*0698*/ 	.word	0x00000000
        /*069c*/ 	.short	0x010a
        /*069e*/ 	.byte	0xff
	.zero		1


	//   ....[91]....
        /*06a0*/ 	.word	0x000083e0
        /*06a4*/ 	.word	0x00000000
        /*06a8*/ 	.word	0x00000000
        /*06ac*/ 	.short	0x010a
        /*06ae*/ 	.byte	0xff
	.zero		1


	//   ....[92]....
        /*06b0*/ 	.word	0x00008440
        /*06b4*/ 	.word	0x00000000
        /*06b8*/ 	.word	0x00000000
        /*06bc*/ 	.short	0x010a
        /*06be*/ 	.byte	0xff
	.zero		1


	//   ....[93]....
        /*06c0*/ 	.word	0x00008490
        /*06c4*/ 	.word	0x00000000
        /*06c8*/ 	.word	0x000000d0
        /*06cc*/ 	.short	0x010a
        /*06ce*/ 	.byte	0xff
	.zero		1


	//   ....[94]....
        /*06d0*/ 	.word	0x000084f0
        /*06d4*/ 	.word	0x00000000
        /*06d8*/ 	.word	0x00000080
        /*06dc*/ 	.short	0x010a
        /*06de*/ 	.byte	0xff
	.zero		1


	//   ....[95]....
        /*06e0*/ 	.word	0x00008540
        /*06e4*/ 	.word	0x00000000
        /*06e8*/ 	.word	0x00000070
        /*06ec*/ 	.short	0x010a
        /*06ee*/ 	.byte	0xff
	.zero		1


	//   ....[96]....
        /*06f0*/ 	.word	0x000085a0
        /*06f4*/ 	.word	0x00000000
        /*06f8*/ 	.word	0x00000080
        /*06fc*/ 	.short	0x010a
        /*06fe*/ 	.byte	0xff
	.zero		1


	//   ....[97]....
        /*0700*/ 	.word	0x000085f0
        /*0704*/ 	.word	0x00000000
        /*0708*/ 	.word	0x00000070
        /*070c*/ 	.short	0x010a
        /*070e*/ 	.byte	0xff
	.zero		1


	//   ....[98]....
        /*0710*/ 	.word	0x00008650
        /*0714*/ 	.word	0x00000003
        /*0718*/ 	.word	0x000000b0
        /*071c*/ 	.short	0x010a
        /*071e*/ 	.byte	0xff
	.zero		1


	//   ....[99]....
        /*0720*/ 	.word	0x000086b0
        /*0724*/ 	.word	0x00000000
        /*0728*/ 	.word	0x00000000
        /*072c*/ 	.short	0x010a
        /*072e*/ 	.byte	0xff
	.zero		1


	//   ....[100]....
        /*0730*/ 	.word	0x00008710
        /*0734*/ 	.word	0x00000000
        /*0738*/ 	.word	0x00000000
        /*073c*/ 	.short	0x010a
        /*073e*/ 	.byte	0xff
	.zero		1


	//   ....[101]....
        /*0740*/ 	.word	0x00008770
        /*0744*/ 	.word	0x00000000
        /*0748*/ 	.word	0x00000000
        /*074c*/ 	.short	0x010a
        /*074e*/ 	.byte	0xff
	.zero		1


	//   ....[102]....
        /*0750*/ 	.word	0x000087d0
        /*0754*/ 	.word	0x00000000
        /*0758*/ 	.word	0x00000000
        /*075c*/ 	.short	0x010a
        /*075e*/ 	.byte	0xff
	.zero		1


	//   ....[103]....
        /*0760*/ 	.word	0x00008830
        /*0764*/ 	.word	0x00000000
        /*0768*/ 	.word	0x00000000
        /*076c*/ 	.short	0x010a
        /*076e*/ 	.byte	0xff
	.zero		1


	//   ....[104]....
        /*0770*/ 	.word	0x00008880
        /*0774*/ 	.word	0x00000000
        /*0778*/ 	.word	0x00000070
        /*077c*/ 	.short	0x010a
        /*077e*/ 	.byte	0xff
	.zero		1


	//   ....[105]....
        /*0780*/ 	.word	0x000088e0
        /*0784*/ 	.word	0x00000000
        /*0788*/ 	.word	0x00000068
        /*078c*/ 	.short	0x010a
        /*078e*/ 	.byte	0xff
	.zero		1


	//   ....[106]....
        /*0790*/ 	.word	0x00008940
        /*0794*/ 	.word	0x00000003
        /*0798*/ 	.word	0x00000050
        /*079c*/ 	.short	0x010a
        /*079e*/ 	.byte	0xff
	.zero		1


	//   ....[107]....
        /*07a0*/ 	.word	0x000089a0
        /*07a4*/ 	.word	0x00000003
        /*07a8*/ 	.word	0x00000058
        /*07ac*/ 	.short	0x010a
        /*07ae*/ 	.byte	0xff
	.zero		1


	//   ....[108]....
        /*07b0*/ 	.word	0x00008a00
        /*07b4*/ 	.word	0x00000000
        /*07b8*/ 	.word	0x00000050
        /*07bc*/ 	.short	0x010a
        /*07be*/ 	.byte	0xff
	.zero		1


	//   ....[109]....
        /*07c0*/ 	.word	0x00008a50
        /*07c4*/ 	.word	0x00000000
        /*07c8*/ 	.word	0x00000070
        /*07cc*/ 	.short	0x010a
        /*07ce*/ 	.byte	0xff
	.zero		1


	//   ....[110]....
        /*07d0*/ 	.word	0x00008aa0
        /*07d4*/ 	.word	0x00000003
        /*07d8*/ 	.word	0x00000040
        /*07dc*/ 	.short	0x010a
        /*07de*/ 	.byte	0xff
	.zero		1


	//   ....[111]....
        /*07e0*/ 	.word	0x00008af0
        /*07e4*/ 	.word	0x00000074
        /*07e8*/ 	.word	0x00000090
        /*07ec*/ 	.short	0x010a
        /*07ee*/ 	.byte	0xff
	.zero		1


	//   ....[112]....
        /*07f0*/ 	.word	0x00008b40
        /*07f4*/ 	.word	0x0000007d
        /*07f8*/ 	.word	0x00000040
        /*07fc*/ 	.short	0x010a
        /*07fe*/ 	.byte	0xff
	.zero		1


	//----- nvinfo : EIATTR_NUM_MBARRIERS
	.align		4
.L_47:
        /*0800*/ 	.byte	0x03, 0x38
        /*0802*/ 	.short	0x001e


	//----- nvinfo : EIATTR_EXIT_INSTR_OFFSETS
	.align		4
        /*0804*/ 	.byte	0x04, 0x1c
        /*0806*/ 	.short	(.L_49 - .L_48)


	//   ....[0]....
.L_48:
        /*0808*/ 	.word	0x000024b0


	//   ....[1]....
        /*080c*/ 	.word	0x000029a0


	//   ....[2]....
        /*0810*/ 	.word	0x00002a00


	//   ....[3]....
        /*0814*/ 	.word	0x00003820


	//   ....[4]....
        /*0818*/ 	.word	0x00004530


	//   ....[5]....
        /*081c*/ 	.word	0x00004570


	//   ....[6]....
        /*0820*/ 	.word	0x00008200


	//----- nvinfo : EIATTR_MAX_THREADS
	.align		4
.L_49:
        /*0824*/ 	.byte	0x04, 0x05
        /*0826*/ 	.short	(.L_51 - .L_50)
.L_50:
        /*0828*/ 	.word	0x00000100
        /*082c*/ 	.word	0x00000001
        /*0830*/ 	.word	0x00000001


	//----- nvinfo : EIATTR_CRS_STACK_SIZE
	.align		4
.L_51:
        /*0834*/ 	.byte	0x04, 0x1e
        /*0836*/ 	.short	(.L_53 - .L_52)
.L_52:
        /*0838*/ 	.word	0x00000000


	//----- nvinfo : EIATTR_CBANK_PARAM_SIZE
	.align		4
.L_53:
        /*083c*/ 	.byte	0x03, 0x19
        /*083e*/ 	.short	0x0800


	//----- nvinfo : EIATTR_PARAM_CBANK
	.align		4
        /*0840*/ 	.byte	0x04, 0x0a
        /*0842*/ 	.short	(.L_55 - .L_54)
	.align		4
.L_54:
        /*0844*/ 	.word	index@(.nv.constant0._ZN7cutlass13device_kernelINS_4gemm6kernel13GemmUniversalIN4cute5tupleIJiiiiEEENS1_10collective13CollectiveMmaINS1_35MainloopSm100TmaUmmaWarpSpecializedILi4ELi2ELi4ENS5_IJNS4_1CILi1EEESB_SB_EEEEENS5_IJNSA_ILi128EEESE_NSA_ILi64EEEEEEaNS5_IJlSB_lEEEaSH_NS4_8TiledMMAINS4_8MMA_AtomIJNS4_15SM100_MMA_S8_SSIaaiLi128ELi128ELNS4_4UMMA5MajorE0ELSM_0ELNSL_8SaturateE0EEEEEENS4_6LayoutISC_NS5_IJNSA_ILi0EEESR_SR_EEEEENS5_IJNS4_10UnderscoreESU_SU_EEEEENS4_13SM90_TMA_LOADENS4_14ComposedLayoutINS4_7SwizzleILi2ELi4ELi3EEENS4_18smem_ptr_flag_bitsILi8EEENSQ_INS5_IJNSA_ILi8EEESF_EEENS5_IJSF_SB_EEEEEEEvNS4_8identityESX_S17_vS18_EENS_8epilogue10collective18CollectiveEpilogueINS1A_23Sm100TmaWarpSpecializedILi2ELi2ELi64ELb0ELb0EEEJSG_NS5_IJNSQ_ISE_SB_EENSQ_ISF_SB_EEEEEaSH_aSH_NS1A_6fusion15FusionCallbacksIS1E_NS1I_17LinearCombinationIaiaiLNS_15FloatRoundStyleE2EEESG_S1H_JEEENS4_5SM1004TMEM4LOAD26SM100_TMEM_LOAD_32dp32b64xESX_S17_NS4_39AutoVectorizingCopyWithAssumedAlignmentILi128EEENS4_14SM90_TMA_STOREES17_S1T_S1T_EEEvvEEEEvNT_6ParamsE)
        /*0848*/ 	.short	0x0380
        /*084a*/ 	.short	0x0800


	//----- nvinfo : EIATTR_SW_WAR
	.align		4
.L_55:
        /*084c*/ 	.byte	0x04, 0x36
        /*084e*/ 	.short	(.L_57 - .L_56)
.L_56:
        /*0850*/ 	.word	0x00000008
.L_57:


//--------------------- .nv.callgraph             --------------------------
	.section	.nv.callgraph,"",@"SHT_CUDA_CALLGRAPH"
	.align	4
	.sectionentsize	8
	.align		4
        /*0000*/ 	.word	0x00000000
	.align		4
        /*0004*/ 	.word	0xffffffff
	.align		4
        /*0008*/ 	.word	index@(_ZN7cutlass13device_kernelINS_4gemm6kernel13GemmUniversalIN4cute5tupleIJiiiiEEENS1_10collective13CollectiveMmaINS1_35MainloopSm100TmaUmmaWarpSpecializedILi4ELi2ELi4ENS5_IJNS4_1CILi1EEESB_SB_EEEEENS5_IJNSA_ILi128EEESE_NSA_ILi64EEEEEEaNS5_IJlSB_lEEEaSH_NS4_8TiledMMAINS4_8MMA_AtomIJNS4_15SM100_MMA_S8_SSIaaiLi128ELi128ELNS4_4UMMA5MajorE0ELSM_0ELNSL_8SaturateE0EEEEEENS4_6LayoutISC_NS5_IJNSA_ILi0EEESR_SR_EEEEENS5_IJNS4_10UnderscoreESU_SU_EEEEENS4_13SM90_TMA_LOADENS4_14ComposedLayoutINS4_7SwizzleILi2ELi4ELi3EEENS4_18smem_ptr_flag_bitsILi8EEENSQ_INS5_IJNSA_ILi8EEESF_EEENS5_IJSF_SB_EEEEEEEvNS4_8identityESX_S17_vS18_EENS_8epilogue10collective18CollectiveEpilogueINS1A_23Sm100TmaWarpSpecializedILi2ELi2ELi64ELb0ELb0EEEJSG_NS5_IJNSQ_ISE_SB_EENSQ_ISF_SB_EEEEEaSH_aSH_NS1A_6fusion15FusionCallbacksIS1E_NS1I_17LinearCombinationIaiaiLNS_15FloatRoundStyleE2EEESG_S1H_JEEENS4_5SM1004TMEM4LOAD26SM100_TMEM_LOAD_32dp32b64xESX_S17_NS4_39AutoVectorizingCopyWithAssumedAlignmentILi128EEENS4_14SM90_TMA_STOREES17_S1T_S1T_EEEvvEEEEvNT_6ParamsE)
	.align		4
        /*000c*/ 	.word	index@(__assertfail)
	.align		4
        /*0010*/ 	.word	0x00000000
	.align		4
        /*0014*/ 	.word	0xfffffffe
	.align		4
        /*0018*/ 	.word	0x00000000
	.align		4
        /*001c*/ 	.word	0xfffffffd
	.align		4
        /*0020*/ 	.word	0x00000000
	.align		4
        /*0024*/ 	.word	0xfffffffc


//--------------------- .nv.constant4             --------------------------
	.section	.nv.constant4,"a",@progbits
	.align	8
	.align		8
.nv.constant4:
        /*0000*/ 	.dword	__assertfail
	.align		8
        /*0008*/ 	.dword	__unnamed_1
	.align		8
        /*0010*/ 	.dword	__unnamed_2
	.align		8
        /*0018*/ 	.dword	_ZN39_INTERNAL_a50fb835_4_k_cu_13b6ec4d_95834cuda3std3__45__cpo5beginE
	.align		8
        /*0020*/ 	.dword	_ZN39_INTERNAL_a50fb835_4_k_cu_13b6ec4d_95834cuda3std3__45__cpo3endE
	.align		8
        /*0028*/ 	.dword	_ZN39_INTERNAL_a50fb835_4_k_cu_13b6ec4d_95834cuda3std3__45__cpo6cbeginE
	.align		8
        /*0030*/ 	.dword	_ZN39_INTERNAL_a50fb835_4_k_cu_13b6ec4d_95834cuda3std3__45__cpo4cendE
	.align		8
        /*0038*/ 	.dword	_ZN39_INTERNAL_a50fb835_4_k_cu_13b6ec4d_95834cuda3std3__441_GLOBAL__N__a50fb835_4_k_cu_13b6ec4d_95836ignoreE
	.align		8
        /*0040*/ 	.dword	_ZN39_INTERNAL_a50fb835_4_k_cu_13b6ec4d_95834cuda3std3__419piecewise_constructE
	.align		8
        /*0048*/ 	.dword	_ZN39_INTERNAL_a50fb835_4_k_cu_13b6ec4d_95834cuda3std3__48in_placeE
	.align		8
        /*0050*/ 	.dword	_ZN39_INTERNAL_a50fb835_4_k_cu_13b6ec4d_95834cuda3std6ranges3__45__cpo4swapE
	.align		8
        /*0058*/ 	.dword	_ZN39_INTERNAL_a50fb835_4_k_cu_13b6ec4d_95834cuda3std6ranges3__45__cpo9iter_moveE
	.align		8
        /*0060*/ 	.dword	_ZN39_INTERNAL_a50fb835_4_k_cu_13b6ec4d_95834cute7productE
	.align		8
        /*0068*/ 	.dword	_ZN39_INTERNAL_a50fb835_4_k_cu_13b6ec4d_95834cute1_E
	.align		8
        /*0070*/ 	.dword	$str$25
	.align		8
        /*0078*/ 	.dword	$str$26
	.align		8
        /*0080*/ 	.dword	$str$27
	.align		8
        /*0088*/ 	.dword	$str$28


//--------------------- .text._ZN7cutlass13device_kernelINS_4gemm6kernel13GemmUniversalIN4cute5tupleIJiiiiEEENS1_10collective13CollectiveMmaINS1_35MainloopSm100TmaUmmaWarpSpecializedILi4ELi2ELi4ENS5_IJNS4_1CILi1EEESB_SB_EEEEENS5_IJNSA_ILi128EEESE_NSA_ILi64EEEEEEaNS5_IJlSB_lEEEaSH_NS4_8TiledMMAINS4_8MMA_AtomIJNS4_15SM100_MMA_S8_SSIaaiLi128ELi128ELNS4_4UMMA5MajorE0ELSM_0ELNSL_8SaturateE0EEEEEENS4_6LayoutISC_NS5_IJNSA_ILi0EEESR_SR_EEEEENS5_IJNS4_10UnderscoreESU_SU_EEEEENS4_13SM90_TMA_LOADENS4_14ComposedLayoutINS4_7SwizzleILi2ELi4ELi3EEENS4_18smem_ptr_flag_bitsILi8EEENSQ_INS5_IJNSA_ILi8EEESF_EEENS5_IJSF_SB_EEEEEEEvNS4_8identityESX_S17_vS18_EENS_8epilogue10collective18CollectiveEpilogueINS1A_23Sm100TmaWarpSpecializedILi2ELi2ELi64ELb0ELb0EEEJSG_NS5_IJNSQ_ISE_SB_EENSQ_ISF_SB_EEEEEaSH_aSH_NS1A_6fusion15FusionCallbacksIS1E_NS1I_17LinearCombinationIaiaiLNS_15FloatRoundStyleE2EEESG_S1H_JEEENS4_5SM1004TMEM4LOAD26SM100_TMEM_LOAD_32dp32b64xESX_S17_NS4_39AutoVectorizingCopyWithAssumedAlignmentILi128EEENS4_14SM90_TMA_STOREES17_S1T_S1T_EEEvvEEEEvNT_6ParamsE --------------------------
	.section	.text._ZN7cutlass13device_kernelINS_4gemm6kernel13GemmUniversalIN4cute5tupleIJiiiiEEENS1_10collective13CollectiveMmaINS1_35MainloopSm100TmaUmmaWarpSpecializedILi4ELi2ELi4ENS5_IJNS4_1CILi1EEESB_SB_EEEEENS5_IJNSA_ILi128EEESE_NSA_ILi64EEEEEEaNS5_IJlSB_lEEEaSH_NS4_8TiledMMAINS4_8MMA_AtomIJNS4_15SM100_MMA_S8_SSIaaiLi128ELi128ELNS4_4UMMA5MajorE0ELSM_0ELNSL_8SaturateE0EEEEEENS4_6LayoutISC_NS5_IJNSA_ILi0EEESR_SR_EEEEENS5_IJNS4_10UnderscoreESU_SU_EEEEENS4_13SM90_TMA_LOADENS4_14ComposedLayoutINS4_7SwizzleILi2ELi4ELi3EEENS4_18smem_ptr_flag_bitsILi8EEENSQ_INS5_IJNSA_ILi8EEESF_EEENS5_IJSF_SB_EEEEEEEvNS4_8identityESX_S17_vS18_EENS_8epilogue10collective18CollectiveEpilogueINS1A_23Sm100TmaWarpSpecializedILi2ELi2ELi64ELb0ELb0EEEJSG_NS5_IJNSQ_ISE_SB_EENSQ_ISF_SB_EEEEEaSH_aSH_NS1A_6fusion15FusionCallbacksIS1E_NS1I_17LinearCombinationIaiaiLNS_15FloatRoundStyleE2EEESG_S1H_JEEENS4_5SM1004TMEM4LOAD26SM100_TMEM_LOAD_32dp32b64xESX_S17_NS4_39AutoVectorizingCopyWithAssumedAlignmentILi128EEENS4_14SM90_TMA_STOREES17_S1T_S1T_EEEvvEEEEvNT_6ParamsE,"ax",@progbits
	.align	128
.text._ZN7cutlass13device_kernelINS_4gemm6kernel13GemmUniversalIN4cute5tupleIJiiiiEEENS1_10collective13CollectiveMmaINS1_35MainloopSm100TmaUmmaWarpSpecializedILi4ELi2ELi4ENS5_IJNS4_1CILi1EEESB_SB_EEEEENS5_IJNSA_ILi128EEESE_NSA_ILi64EEEEEEaNS5_IJlSB_lEEEaSH_NS4_8TiledMMAINS4_8MMA_AtomIJNS4_15SM100_MMA_S8_SSIaaiLi128ELi128ELNS4_4UMMA5MajorE0ELSM_0ELNSL_8SaturateE0EEEEEENS4_6LayoutISC_NS5_IJNSA_ILi0EEESR_SR_EEEEENS5_IJNS4_10UnderscoreESU_SU_EEEEENS4_13SM90_TMA_LOADENS4_14ComposedLayoutINS4_7SwizzleILi2ELi4ELi3EEENS4_18smem_ptr_flag_bitsILi8EEENSQ_INS5_IJNSA_ILi8EEESF_EEENS5_IJSF_SB_EEEEEEEvNS4_8identityESX_S17_vS18_EENS_8epilogue10collective18CollectiveEpilogueINS1A_23Sm100TmaWarpSpecializedILi2ELi2ELi64ELb0ELb0EEEJSG_NS5_IJNSQ_ISE_SB_EENSQ_ISF_SB_EEEEEaSH_aSH_NS1A_6fusion15FusionCallbacksIS1E_NS1I_17LinearCombinationIaiaiLNS_15FloatRoundStyleE2EEESG_S1H_JEEENS4_5SM1004TMEM4LOAD26SM100_TMEM_LOAD_32dp32b64xESX_S17_NS4_39AutoVectorizingCopyWithAssumedAlignmentILi128EEENS4_14SM90_TMA_STOREES17_S1T_S1T_EEEvvEEEEvNT_6ParamsE:
        .type           _ZN7cutlass13device_kernelINS_4gemm6kernel13GemmUniversalIN4cute5tupleIJiiiiEEENS1_10collective13CollectiveMmaINS1_35MainloopSm100TmaUmmaWarpSpecializedILi4ELi2ELi4ENS5_IJNS4_1CILi1EEESB_SB_EEEEENS5_IJNSA_ILi128EEESE_NSA_ILi64EEEEEEaNS5_IJlSB_lEEEaSH_NS4_8TiledMMAINS4_8MMA_AtomIJNS4_15SM100_MMA_S8_SSIaaiLi128ELi128ELNS4_4UMMA5MajorE0ELSM_0ELNSL_8SaturateE0EEEEEENS4_6LayoutISC_NS5_IJNSA_ILi0EEESR_SR_EEEEENS5_IJNS4_10UnderscoreESU_SU_EEEEENS4_13SM90_TMA_LOADENS4_14ComposedLayoutINS4_7SwizzleILi2ELi4ELi3EEENS4_18smem_ptr_flag_bitsILi8EEENSQ_INS5_IJNSA_ILi8EEESF_EEENS5_IJSF_SB_EEEEEEEvNS4_8identityESX_S17_vS18_EENS_8epilogue10collective18CollectiveEpilogueINS1A_23Sm100TmaWarpSpecializedILi2ELi2ELi64ELb0ELb0EEEJSG_NS5_IJNSQ_ISE_SB_EENSQ_ISF_SB_EEEEEaSH_aSH_NS1A_6fusion15FusionCallbacksIS1E_NS1I_17LinearCombinationIaiaiLNS_15FloatRoundStyleE2EEESG_S1H_JEEENS4_5SM1004TMEM4LOAD26SM100_TMEM_LOAD_32dp32b64xESX_S17_NS4_39AutoVectorizingCopyWithAssumedAlignmentILi128EEENS4_14SM90_TMA_STOREES17_S1T_S1T_EEEvvEEEEvNT_6ParamsE,@function
        .size           _ZN7cutlass13device_kernelINS_4gemm6kernel13GemmUniversalIN4cute5tupleIJiiiiEEENS1_10collective13CollectiveMmaINS1_35MainloopSm100TmaUmmaWarpSpecializedILi4ELi2ELi4ENS5_IJNS4_1CILi1EEESB_SB_EEEEENS5_IJNSA_ILi128EEESE_NSA_ILi64EEEEEEaNS5_IJlSB_lEEEaSH_NS4_8TiledMMAINS4_8MMA_AtomIJNS4_15SM100_MMA_S8_SSIaaiLi128ELi128ELNS4_4UMMA5MajorE0ELSM_0ELNSL_8SaturateE0EEEEEENS4_6LayoutISC_NS5_IJNSA_ILi0EEESR_SR_EEEEENS5_IJNS4_10UnderscoreESU_SU_EEEEENS4_13SM90_TMA_LOADENS4_14ComposedLayoutINS4_7SwizzleILi2ELi4ELi3EEENS4_18smem_ptr_flag_bitsILi8EEENSQ_INS5_IJNSA_ILi8EEESF_EEENS5_IJSF_SB_EEEEEEEvNS4_8identityESX_S17_vS18_EENS_8epilogue10collective18CollectiveEpilogueINS1A_23Sm100TmaWarpSpecializedILi2ELi2ELi64ELb0ELb0EEEJSG_NS5_IJNSQ_ISE_SB_EENSQ_ISF_SB_EEEEEaSH_aSH_NS1A_6fusion15FusionCallbacksIS1E_NS1I_17LinearCombinationIaiaiLNS_15FloatRoundStyleE2EEESG_S1H_JEEENS4_5SM1004TMEM4LOAD26SM100_TMEM_LOAD_32dp32b64xESX_S17_NS4_39AutoVectorizingCopyWithAssumedAlignmentILi128EEENS4_14SM90_TMA_STOREES17_S1T_S1T_EEEvvEEEEvNT_6ParamsE,(.L_x_142 - _ZN7cutlass13device_kernelINS_4gemm6kernel13GemmUniversalIN4cute5tupleIJiiiiEEENS1_10collective13CollectiveMmaINS1_35MainloopSm100TmaUmmaWarpSpecializedILi4ELi2ELi4ENS5_IJNS4_1CILi1EEESB_SB_EEEEENS5_IJNSA_ILi128EEESE_NSA_ILi64EEEEEEaNS5_IJlSB_lEEEaSH_NS4_8TiledMMAINS4_8MMA_AtomIJNS4_15SM100_MMA_S8_SSIaaiLi128ELi128ELNS4_4UMMA5MajorE0ELSM_0ELNSL_8SaturateE0EEEEEENS4_6LayoutISC_NS5_IJNSA_ILi0EEESR_SR_EEEEENS5_IJNS4_10UnderscoreESU_SU_EEEEENS4_13SM90_TMA_LOADENS4_14ComposedLayoutINS4_7SwizzleILi2ELi4ELi3EEENS4_18smem_ptr_flag_bitsILi8EEENSQ_INS5_IJNSA_ILi8EEESF_EEENS5_IJSF_SB_EEEEEEEvNS4_8identityESX_S17_vS18_EENS_8epilogue10collective18CollectiveEpilogueINS1A_23Sm100TmaWarpSpecializedILi2ELi2ELi64ELb0ELb0EEEJSG_NS5_IJNSQ_ISE_SB_EENSQ_ISF_SB_EEEEEaSH_aSH_NS1A_6fusion15FusionCallbacksIS1E_NS1I_17LinearCombinationIaiaiLNS_15FloatRoundStyleE2EEESG_S1H_JEEENS4_5SM1004TMEM4LOAD26SM100_TMEM_LOAD_32dp32b64xESX_S17_NS4_39AutoVectorizingCopyWithAssumedAlignmentILi128EEENS4_14SM90_TMA_STOREES17_S1T_S1T_EEEvvEEEEvNT_6ParamsE)
        .other          _ZN7cutlass13device_kernelINS_4gemm6kernel13GemmUniversalIN4cute5tupleIJiiiiEEENS1_10collective13CollectiveMmaINS1_35MainloopSm100TmaUmmaWarpSpecializedILi4ELi2ELi4ENS5_IJNS4_1CILi1EEESB_SB_EEEEENS5_IJNSA_ILi128EEESE_NSA_ILi64EEEEEEaNS5_IJlSB_lEEEaSH_NS4_8TiledMMAINS4_8MMA_AtomIJNS4_15SM100_MMA_S8_SSIaaiLi128ELi128ELNS4_4UMMA5MajorE0ELSM_0ELNSL_8SaturateE0EEEEEENS4_6LayoutISC_NS5_IJNSA_ILi0EEESR_SR_EEEEENS5_IJNS4_10UnderscoreESU_SU_EEEEENS4_13SM90_TMA_LOADENS4_14ComposedLayoutINS4_7SwizzleILi2ELi4ELi3EEENS4_18smem_ptr_flag_bitsILi8EEENSQ_INS5_IJNSA_ILi8EEESF_EEENS5_IJSF_SB_EEEEEEEvNS4_8identityESX_S17_vS18_EENS_8epilogue10collective18CollectiveEpilogueINS1A_23Sm100TmaWarpSpecializedILi2ELi2ELi64ELb0ELb0EEEJSG_NS5_IJNSQ_ISE_SB_EENSQ_ISF_SB_EEEEEaSH_aSH_NS1A_6fusion15FusionCallbacksIS1E_NS1I_17LinearCombinationIaiaiLNS_15FloatRoundStyleE2EEESG_S1H_JEEENS4_5SM1004TMEM4LOAD26SM100_TMEM_LOAD_32dp32b64xESX_S17_NS4_39AutoVectorizingCopyWithAssumedAlignmentILi128EEENS4_14SM90_TMA_STOREES17_S1T_S1T_EEEvvEEEEvNT_6ParamsE,@"STO_CUDA_ENTRY STV_DEFAULT"
_ZN7cutlass13device_kernelINS_4gemm6kernel13GemmUniversalIN4cute5tupleIJiiiiEEENS1_10collective13CollectiveMmaINS1_35MainloopSm100TmaUmmaWarpSpecializedILi4ELi2ELi4ENS5_IJNS4_1CILi1EEESB_SB_EEEEENS5_IJNSA_ILi128EEESE_NSA_ILi64EEEEEEaNS5_IJlSB_lEEEaSH_NS4_8TiledMMAINS4_8MMA_AtomIJNS4_15SM100_MMA_S8_SSIaaiLi128ELi128ELNS4_4UMMA5MajorE0ELSM_0ELNSL_8SaturateE0EEEEEENS4_6LayoutISC_NS5_IJNSA_ILi0EEESR_SR_EEEEENS5_IJNS4_10UnderscoreESU_SU_EEEEENS4_13SM90_TMA_LOADENS4_14ComposedLayoutINS4_7SwizzleILi2ELi4ELi3EEENS4_18smem_ptr_flag_bitsILi8EEENSQ_INS5_IJNSA_ILi8EEESF_EEENS5_IJSF_SB_EEEEEEEvNS4_8identityESX_S17_vS18_EENS_8epilogue10collective18CollectiveEpilogueINS1A_23Sm100TmaWarpSpecializedILi2ELi2ELi64ELb0ELb0EEEJSG_NS5_IJNSQ_ISE_SB_EENSQ_ISF_SB_EEEEEaSH_aSH_NS1A_6fusion15FusionCallbacksIS1E_NS1I_17LinearCombinationIaiaiLNS_15FloatRoundStyleE2EEESG_S1H_JEEENS4_5SM1004TMEM4LOAD26SM100_TMEM_LOAD_32dp32b64xESX_S17_NS4_39AutoVectorizingCopyWithAssumedAlignmentILi128EEENS4_14SM90_TMA_STOREES17_S1T_S1T_EEEvvEEEEvNT_6ParamsE:
[----:B------:R-:W1:Y:S01]  /*0000*/  LDC R1, c[0x0][0x37c] ;  /* 0x0000df00ff017b82 */ /* 0x000e620000000800 */
[----:B------:R-:W2:Y:S01]  /*0010*/  S2R R167, SR_TID.X ;  /* 0x0000000000a77919 */ /* 0x000ea20000002100 */
[----:B------:R-:W3:Y:S01]  /*0020*/  LDCU.64 UR4, c[0x0][0x890] ;  /* 0x00011200ff0477ac */ /* 0x000ee20008000a00 */
[----:B------:R-:W-:Y:S02]  /*0030*/  PRMT R151, RZ, 0x7610, R151 ;  /* 0x00007610ff977816 */ /* 0x000fe40000000097 */
[----:B------:R-:W-:Y:S01]  /*0040*/  ELECT P5, URZ, PT ;  /* 0x0000000000ff782f */ /* 0x000fe200038a0000 */
[----:B------:R-:W4:Y:S01]  /*0050*/  LDCU.64 UR46, c[0x0][0x358] ;  /* 0x00006b00ff2e77ac */ /* 0x000f220008000a00 */
[----:B---3--:R-:W-:-:S04]  /*0060*/  UISETP.NE.U32.AND UP0, UPT, UR4, URZ, UPT ;  /* 0x000000ff0400728c */ /* 0x008fc8000bf05070 */
[----:B------:R-:W-:Y:S01]  /*0070*/  UISETP.NE.AND.EX UP0, UPT, UR5, URZ, UPT, UP0 ;  /* 0x000000ff0500728c */ /* 0x000fe2000bf05300 */
[----:B--2---:R-:W-:-:S05]  /*0080*/  SHF.R.U32.HI R154, RZ, 0x5, R167 ;  /* 0x00000005ff9a7819 */ /* 0x004fca00000116a7 */
[----:B------:R-:W2:Y:S02]  /*0090*/  SHFL.IDX PT, R0, R154, RZ, 0x1f ;  /* 0x00001fff9a007589 */ /* 0x000ea400000e0000 */
[----:B--2---:R-:W-:Y:S01]  /*00a0*/  R2UR UR8, R0 ;  /* 0x00000000000872ca */ /* 0x004fe200000e0000 */
[----:B-1--4-:R-:W-:-:S14]  /*00b0*/  BRA.U UP0, `(.L_x_0) ;  /* 0x00000001002c7547 */ /* 0x012fdc000b800000 */
[----:B------:R-:W1:Y:S02]  /*00c0*/  LDCU.64 UR6, c[0x0][0x888] ;  /* 0x00011100ff0677ac */ /* 0x000e640008000a00 */
[----:B-1----:R-:W-:-:S04]  /*00d0*/  UISETP.NE.U32.AND UP0, UPT, UR6, URZ, UPT ;  /* 0x000000ff0600728c */ /* 0x002fc8000bf05070 */
[----:B------:R-:W-:-:S09]  /*00e0*/  UISETP.NE.AND.EX UP0, UPT, UR7, URZ, UPT, UP0 ;  /* 0x000000ff0700728c */ /* 0x000fd2000bf05300 */
[----:B------:R-:W-:Y:S05]  /*00f0*/  BRA.U !UP0, `(.L_x_1) ;  /* 0x0000000108107547 */ /* 0x000fea000b800000 */
[----:B------:R-:W1:Y:S02]  /*0100*/  LDC.64 R82, c[0x0][0x888] ;  /* 0x00022200ff527b82 */ /* 0x000e640000000a00 */
[----:B-1----:R1:W5:Y:S01]  /*0110*/  LDG.E R82, desc[UR46][R82.64] ;  /* 0x0000002e52527981 */ /* 0x002362000c1e1900 */
[----:B------:R-:W-:Y:S01]  /*0120*/  HFMA2 R151, -RZ, RZ, 0, 5.9604644775390625e-08 ;  /* 0x00000001ff977431 */ /* 0x000fe200000001ff */
[----:B------:R-:W-:Y:S05]  /*0130*/  BRA `(.L_x_0) ;  /* 0x00000000000c7947 */ /* 0x000fea0003800000 */
.L_x_1:
[----:B------:R-:W1:Y:S01]  /*0140*/  LDCU UR6, c[0x0][0x880] ;  /* 0x00011000ff0677ac */ /* 0x000e620008000800 */
[----:B------:R-:W-:Y:S01]  /*0150*/  HFMA2 R151, -RZ, RZ, 0, 5.9604644775390625e-08 ;  /* 0x00000001ff977431 */ /* 0x000fe200000001ff */
[----:B-1----:R-:W-:-:S07]  /*0160*/  MOV R82, UR6 ;  /* 0x0000000600527c02 */ /* 0x002fce0008000f00 */
.L_x_0:
[----:B------:R-:W2:Y:S02]  /*0170*/  LDCU.64 UR6, c[0x0][0x8b0] ;  /* 0x00011600ff0677ac */ /* 0x000ea40008000a00 */
[----:B--2---:R-:W-:-:S04]  /*0180*/  UISETP.NE.U32.AND UP0, UPT, UR6, URZ, UPT ;  /* 0x000000ff0600728c */ /* 0x004fc8000bf05070 */
[----:B------:R-:W-:-:S09]  /*0190*/  UISETP.NE.AND.EX UP0, UPT, UR7, URZ, UPT, UP0 ;  /* 0x000000ff0700728c */ /* 0x000fd2000bf05300 */
[----:B------:R-:W-:Y:S05]  /*01a0*/  BRA.U UP0, `(.L_x_2) ;  /* 0x0000000100247547 */ /* 0x000fea000b800000 */
[----:B------:R-:W2:Y:S02]  /*01b0*/  LDCU.64 UR6, c[0x0][0x8a8] ;  /* 0x00011500ff0677ac */ /* 0x000ea40008000a00 */
[----:B--2---:R-:W-:-:S04]  /*01c0*/  UISETP.NE.U32.AND UP0, UPT, UR6, URZ, UPT ;  /* 0x000000ff0600728c */ /* 0x004fc8000bf05070 */
[----:B------:R-:W-:-:S09]  /*01d0*/  UISETP.NE.AND.EX UP0, UPT, UR7, URZ, UPT, UP0 ;  /* 0x000000ff0700728c */ /* 0x000fd2000bf05300 */
[----:B------:R-:W-:Y:S05]  /*01e0*/  BRA.U !UP0, `(.L_x_3) ;  /* 0x00000001080c7547 */ /* 0x000fea000b800000 */
[----:B------:R-:W2:Y:S02]  /*01f0*/  LDC.64 R78, c[0x0][0x8a8] ;  /* 0x00022a00ff4e7b82 */ /* 0x000ea40000000a00 */
[----:B--2---:R2:W5:Y:S01]  /*0200*/  LDG.E R78, desc[UR46][R78.64] ;  /* 0x0000002e4e4e7981 */ /* 0x004562000c1e1900 */
[----:B------:R-:W-:Y:S05]  /*0210*/  BRA `(.L_x_2) ;  /* 0x0000000000087947 */ /* 0x000fea0003800000 */
.L_x_3:
[----:B------:R-:W2:Y:S02]  /*0220*/  LDCU UR6, c[0x0][0x8a0] ;  /* 0x00011400ff0677ac */ /* 0x000ea40008000800 */
[----:B--2---:R-:W-:Y:S02]  /*0230*/  MOV R78, UR6 ;  /* 0x00000006004e7c02 */ /* 0x004fe40008000f00 */
.L_x_2:
[----:B------:R-:W-:Y:S01]  /*0240*/  IMAD.U32 R0, RZ, RZ, UR8 ;  /* 0x00000008ff007e24 */ /* 0x000fe2000f8e00ff */
[----:B------:R-:W-:Y:S04]  /*0250*/  BSSY.RECONVERGENT B0, `(.L_x_4) ;  /* 0x000000c000007945 */ /* 0x000fe80003800200 */
[C---:B------:R-:W-:Y:S02]  /*0260*/  ISETP.NE.OR P1, PT, R0.reuse, 0x1, !P5 ;  /* 0x000000010000780c */ /* 0x040fe40006f25670 */
[----:B------:R-:W-:-:S11]  /*0270*/  ISETP.NE.OR P0, PT, R0, 0x3, !P5 ;  /* 0x000000030000780c */ /* 0x000fd60006f05670 */
[----:B------:R-:W-:Y:S05]  /*0280*/  @P1 BRA `(.L_x_5) ;  /* 0x0000000000201947 */ /* 0x000fea0003800000 */
[----:B------:R-:W3:Y:S02]  /*0290*/  LDCU.64 UR6, c[0x0][0x348] ;  /* 0x00006900ff0677ac */ /* 0x000ee40008000a00 */
[----:B---3--:R-:W-:Y:S02]  /*02a0*/  UIADD3 UR10, UP1, UPT, UR6, 0x80, URZ ;  /* 0x00000080060a7890 */ /* 0x008fe4000ff3e0ff */
[----:B------:R-:W-:Y:S02]  /*02b0*/  UIADD3 UR6, UP0, UPT, UR6, 0x180, URZ ;  /* 0x0000018006067890 */ /* 0x000fe4000ff1e0ff */
[----:B------:R-:W-:Y:S02]  /*02c0*/  UIADD3.X UR11, UPT, UPT, URZ, UR7, URZ, UP1, !UPT ;  /* 0x00000007ff0b7290 */ /* 0x000fe40008ffe4ff */
[----:B------:R-:W-:-:S07]  /*02d0*/  UIADD3.X UR7, UPT, UPT, URZ, UR7, URZ, UP0, !UPT ;  /* 0x00000007ff077290 */ /* 0x000fce00087fe4ff */
[----:B------:R3:W-:Y:S02]  /*02e0*/  UTMACCTL.PF [UR10] ;  /* 0x000000000a0079b9 */ /* 0x0007e40008040000 */
[----:B------:R3:W-:Y:S02]  /*02f0*/  UTMACCTL.PF [UR6] ;  /* 0x00000000060079b9 */ /* 0x0007e40008040000 */
[----:B---3--:R-:W-:Y:S01]  /*0300*/  NOP ;  /* 0x0000000000007918 */ /* 0x008fe20000000000 */
.L_x_5:
[----:B------:R-:W-:Y:S05]  /*0310*/  BSYNC.RECONVERGENT B0 ;  /* 0x0000000000007941 */ /* 0x000fea0003800200 */
.L_x_4:
[----:B------:R-:W-:Y:S04]  /*0320*/  BSSY.RECONVERGENT B0, `(.L_x_6) ;  /* 0x000000a000007945 */ /* 0x000fe80003800200 */
        /* <DEDUP_REMOVED lines=9> */
.L_x_7:
[----:B------:R-:W-:Y:S05]  /*03c0*/  BSYNC.RECONVERGENT B0 ;  /* 0x0000000000007941 */ /* 0x000fea0003800200 */
.L_x_6:
[----:B------:R-:W3:Y:S01]  /*03d0*/  LDCU.64 UR6, c[0x0][0x888] ;  /* 0x00011100ff0677ac */ /* 0x000ee20008000a00 */
[----:B------:R-:W-:Y:S02]  /*03e0*/  UISETP.EQ.U32.AND UP1, UPT, UR4, URZ, UPT ;  /* 0x000000ff0400728c */ /* 0x000fe4000bf22070 */
[----:B------:R-:W-:Y:S02]  /*03f0*/  UPLOP3.LUT UP2, UPT, UPT, UPT, UPT, 0x80, 0x8 ;  /* 0x000000000008789c */ /* 0x000fe40003f4f070 */
[----:B---3--:R-:W-:-:S04]  /*0400*/  UISETP.NE.U32.AND UP0, UPT, UR6, URZ, UPT ;  /* 0x000000ff0600728c */ /* 0x008fc8000bf05070 */
[----:B------:R-:W-:-:S04]  /*0410*/  UISETP.NE.AND.EX UP0, UPT, UR7, URZ, UPT, UP0 ;  /* 0x000000ff0700728c */ /* 0x000fc8000bf05300 */
[----:B------:R-:W-:-:S04]  /*0420*/  UISETP.EQ.OR.EX UP3, UPT, UR5, URZ, !UP0, UP1 ;  /* 0x000000ff0500728c */ /* 0x000fc8000c762710 */
[----:B------:R-:W-:-:S05]  /*0430*/  UP2UR UR50, UPR, URZ, 0x8 ;  /* 0x00000008ff327883 */ /* 0x000fca0008000000 */
[----:B------:R-:W-:Y:S07]  /*0440*/  BRA.U !UP3, `(.L_x_8) ;  /* 0x000000010b207547 */ /* 0x000fee000b800000 */
[----:B-----5:R-:W-:Y:S01]  /*0450*/  R2UR UR6, R82 ;  /* 0x00000000520672ca */ /* 0x020fe200000e0000 */
[----:B------:R-:W-:Y:S02]  /*0460*/  UISETP.NE.U32.AND UP2, UPT, UR4, URZ, UPT ;  /* 0x000000ff0400728c */ /* 0x000fe4000bf45070 */
[----:B------:R-:W-:Y:S02]  /*0470*/  USEL UR4, URZ, 0xffffffff, UP0 ;  /* 0xffffffffff047887 */ /* 0x000fe40008000000 */
[----:B------:R-:W-:-:S08]  /*0480*/  UISETP.NE.AND.EX UP2, UPT, UR5, URZ, UPT, UP2 ;  /* 0x000000ff0500728c */ /* 0x000fd0000bf45320 */
[----:B------:R-:W-:-:S04]  /*0490*/  UISETP.NE.AND UP1, UPT, UR6, URZ, UPT ;  /* 0x000000ff0600728c */ /* 0x000fc8000bf25270 */
[----:B------:R-:W-:-:S04]  /*04a0*/  @!UP2 USEL UR4, URZ, 0xffffffff, UP1 ;  /* 0xffffffffff04a887 */ /* 0x000fc80008800000 */
[----:B------:R-:W-:-:S04]  /*04b0*/  ULOP3.LUT UR4, UR4, 0x1, URZ, 0xc0, !UPT ;  /* 0x0000000104047892 */ /* 0x000fc8000f8ec0ff */
[----:B------:R-:W-:-:S11]  /*04c0*/  UISETP.NE.U32.AND UP2, UPT, UR4, 0x1, UPT ;  /* 0x000000010400788c */ /* 0x000fd6000bf45070 */
.L_x_8:
[----:B------:R-:W3:Y:S01]  /*04d0*/  SHFL.IDX PT, R2, R154, RZ, 0x1f ;  /* 0x00001fff9a027589 */ /* 0x000ee200000e0000 */
[----:B------:R-:W-:-:S04]  /*04e0*/  UISETP.NE.AND UP1, UPT, UR8, 0x2, UPT ;  /* 0x000000020800788c */ /* 0x000fc8000bf25270 */
[----:B------:R-:W-:Y:S01]  /*04f0*/  USEL UR6, URZ, 0x1, UP1 ;  /* 0x00000001ff067887 */ /* 0x000fe20008800000 */
[----:B---3--:R-:W-:-:S13]  /*0500*/  ISETP.NE.AND P0, PT, R2, RZ, PT ;  /* 0x000000ff0200720c */ /* 0x008fda0003f05270 */
[----:B------:R-:W-:Y:S05]  /*0510*/  @P0 BRA `(.L_x_9) ;  /* 0x0000000000480947 */ /* 0x000fea0003800000 */
[----:B------:R-:W3:Y:S01]  /*0520*/  S2UR UR5, SR_CgaCtaId ;  /* 0x00000000000579c3 */ /* 0x000ee20000008800 */
[----:B------:R-:W-:Y:S01]  /*0530*/  UMOV UR7, 0x400 ;  /* 0x0000040000077882 */ /* 0x000fe20000000000 */
[----:B------:R-:W-:Y:S01]  /*0540*/  UMOV UR4, 0x1 ;  /* 0x0000000100047882 */ /* 0x000fe20000000000 */
[----:B------:R-:W-:Y:S01]  /*0550*/  ELECT P0, URZ, PT ;  /* 0x0000000000ff782f */ /* 0x000fe20003800000 */
[----:B------:R-:W-:-:S04]  /*0560*/  UIADD3 UR10, UPT, UPT, -UR4, 0x100000, URZ ;  /* 0x00100000040a7890 */ /* 0x000fc8000fffe1ff */
[----:B------:R-:W-:Y:S02]  /*0570*/  USHF.L.U32 UR11, UR10, 0xb, URZ ;  /* 0x0000000b0a0b7899 */ /* 0x000fe400080006ff */
[----:B------:R-:W-:Y:S02]  /*0580*/  USHF.L.U32 UR10, UR10, 0x1, URZ ;  /* 0x000000010a0a7899 */ /* 0x000fe400080006ff */
[----:B---3--:R-:W-:Y:S01]  /*0590*/  ULEA UR5, UR5, UR7, 0x18 ;  /* 0x0000000705057291 */ /* 0x008fe2000f8ec0ff */
[----:B------:R-:W3:Y:S11]  /*05a0*/  FENCE.VIEW.ASYNC.S ;  /* 0x00000000000073c6 */ /* 0x000ef60000000000 */
[----:B---3--:R3:W4:Y:S01]  /*05b0*/  SYNCS.EXCH.64 URZ, [UR5], UR10 ;  /* 0x0000000a05ff75b2 */ /* 0x0087220008000100 */
[----:B------:R3:W1:Y:S01]  /*05c0*/  SYNCS.EXCH.64 URZ, [UR5+0x20], UR10 ;  /* 0x0000200a05ff75b2 */ /* 0x0006620008000100 */
[----:B------:R3:W1:Y:S01]  /*05d0*/  SYNCS.EXCH.64 URZ, [UR5+0x8], UR10 ;  /* 0x0000080a05ff75b2 */ /* 0x0006620008000100 */
[----:B------:R3:W1:Y:S01]  /*05e0*/  SYNCS.EXCH.64 URZ, [UR5+0x28], UR10 ;  /* 0x0000280a05ff75b2 */ /* 0x0006620008000100 */
[----:B------:R3:W1:Y:S01]  /*05f0*/  SYNCS.EXCH.64 URZ, [UR5+0x10], UR10 ;  /* 0x0000100a05ff75b2 */ /* 0x0006620008000100 */
[----:B------:R3:W1:Y:S01]  /*0600*/  SYNCS.EXCH.64 URZ, [UR5+0x30], UR10 ;  /* 0x0000300a05ff75b2 */ /* 0x0006620008000100 */
[----:B------:R3:W1:Y:S01]  /*0610*/  SYNCS.EXCH.64 URZ, [UR5+0x18], UR10 ;  /* 0x0000180a05ff75b2 */ /* 0x0006620008000100 */
[----:B------:R3:W1:Y:S01]  /*0620*/  SYNCS.EXCH.64 URZ, [UR5+0x38], UR10 ;  /* 0x0000380a05ff75b2 */ /* 0x0006620008000100 */
[----:B------:R-:W-:Y:S01]  /*0630*/  NOP ;  /* 0x0000000000007918 */ /* 0x000fe20000000000 */
.L_x_9:
[----:B------:R-:W2:Y:S01]  /*0640*/  SHFL.IDX PT, R2, R154, RZ, 0x1f ;  /* 0x00001fff9a027589 */ /* 0x000ea200000e0000 */
[----:B------:R-:W-:Y:S01]  /*0650*/  NOP ;  /* 0x0000000000007918 */ /* 0x000fe20000000000 */
[----:B--2---:R-:W-:-:S13]  /*0660*/  ISETP.NE.AND P0, PT, R2, 0x1, PT ;  /* 0x000000010200780c */ /* 0x004fda0003f05270 */
[----:B------:R-:W-:Y:S05]  /*0670*/  @P0 BRA `(.L_x_10) ;  /* 0x0000000000480947 */ /* 0x000fea0003800000 */
[----:B------:R-:W2:Y:S01]  /*0680*/  S2UR UR7, SR_CgaCtaId ;  /* 0x00000000000779c3 */ /* 0x000ea20000008800 */
[----:B------:R-:W-:Y:S01]  /*0690*/  UMOV UR9, 0x400 ;  /* 0x0000040000097882 */ /* 0x000fe20000000000 */
[----:B---3--:R-:W-:Y:S01]  /*06a0*/  UMOV UR5, 0x20 ;  /* 0x0000002000057882 */ /* 0x008fe20000000000 */
[----:B------:R-:W-:Y:S01]  /*06b0*/  UMOV UR4, 0x80 ;  /* 0x0000008000047882 */ /* 0x000fe20000000000 */
[----:B------:R-:W-:-:S04]  /*06c0*/  UIADD3 UR10, UPT, UPT, -UR5, 0x100000, URZ ;  /* 0x00100000050a7890 */ /* 0x000fc8000fffe1ff */
[----:B------:R-:W-:Y:S02]  /*06d0*/  USHF.L.U32 UR11, UR10, 0xb, URZ ;  /* 0x0000000b0a0b7899 */ /* 0x000fe400080006ff */
[----:B------:R-:W-:Y:S02]  /*06e0*/  USHF.L.U32 UR10, UR10, 0x1, URZ ;  /* 0x000000010a0a7899 */ /* 0x000fe400080006ff */
[----:B------:R-:W-:-:S04]  /*06f0*/  UIADD3 UR4, UPT, UPT, -UR4, 0x100000, URZ ;  /* 0x0010000004047890 */ /* 0x000fc8000fffe1ff */
[----:B------:R-:W-:Y:S02]  /*0700*/  USHF.L.U32 UR5, UR4, 0xb, URZ ;  /* 0x0000000b04057899 */ /* 0x000fe400080006ff */
[----:B------:R-:W-:Y:S01]  /*0710*/  USHF.L.U32 UR4, UR4, 0x1, URZ ;  /* 0x0000000104047899 */ /* 0x000fe200080006ff */
[----:B------:R-:W-:Y:S01]  /*0720*/  ELECT P0, URZ, PT ;  /* 0x0000000000ff782f */ /* 0x000fe20003800000 */
[----:B--2---:R-:W-:Y:S01]  /*0730*/  ULEA UR7, UR7, UR9, 0x18 ;  /* 0x0000000907077291 */ /* 0x004fe2000f8ec0ff */
[----:B------:R-:W2:Y:S11]  /*0740*/  FENCE.VIEW.ASYNC.S ;  /* 0x00000000000073c6 */ /* 0x000eb60000000000 */
[----:B--2---:R2:W3:Y:S01]  /*0750*/  SYNCS.EXCH.64 URZ, [UR7+0x40], UR10 ;  /* 0x0000400a07ff75b2 */ /* 0x0044e20008000100 */
[----:B------:R2:W1:Y:S01]  /*0760*/  SYNCS.EXCH.64 URZ, [UR7+0x50], UR4 ;  /* 0x0000500407ff75b2 */ /* 0x0004620008000100 */
[----:B------:R2:W1:Y:S01]  /*0770*/  SYNCS.EXCH.64 URZ, [UR7+0x48], UR10 ;  /* 0x0000480a07ff75b2 */ /* 0x0004620008000100 */
[----:B------:R2:W1:Y:S01]  /*0780*/  SYNCS.EXCH.64 URZ, [UR7+0x58], UR4 ;  /* 0x0000580407ff75b2 */ /* 0x0004620008000100 */
[----:B------:R-:W-:Y:S01]  /*0790*/  NOP ;  /* 0x0000000000007918 */ /* 0x000fe20000000000 */
.L_x_10:
[----:B------:R-:W4:Y:S01]  /*07a0*/  SHFL.IDX PT, R2, R154, RZ, 0x1f ;  /* 0x00001fff9a027589 */ /* 0x000f2200000e0000 */
[----:B------:R-:W-:Y:S01]  /*07b0*/  NOP ;  /* 0x0000000000007918 */ /* 0x000fe20000000000 */
[----:B----4-:R-:W-:-:S13]  /*07c0*/  ISETP.NE.AND P0, PT, R2, 0x3, PT ;  /* 0x000000030200780c */ /* 0x010fda0003f05270 */
[----:B------:R-:W-:Y:S05]  /*07d0*/  @P0 BRA `(.L_x_11) ;  /* 0x0000000000300947 */ /* 0x000fea0003800000 */
[----:B--23--:R-:W2:Y:S01]  /*07e0*/  S2UR UR5, SR_CgaCtaId ;  /* 0x00000000000579c3 */ /* 0x00cea20000008800 */
[----:B------:R-:W-:Y:S01]  /*07f0*/  UMOV UR7, 0x400 ;  /* 0x0000040000077882 */ /* 0x000fe20000000000 */
[----:B------:R-:W-:Y:S01]  /*0800*/  UMOV UR4, 0x20 ;  /* 0x0000002000047882 */ /* 0x000fe20000000000 */
[----:B------:R-:W-:Y:S01]  /*0810*/  ELECT P0, URZ, PT ;  /* 0x0000000000ff782f */ /* 0x000fe20003800000 */
[----:B------:R-:W-:-:S04]  /*0820*/  UIADD3 UR10, UPT, UPT, -UR4, 0x100000, URZ ;  /* 0x00100000040a7890 */ /* 0x000fc8000fffe1ff */
[----:B------:R-:W-:Y:S02]  /*0830*/  USHF.L.U32 UR11, UR10, 0xb, URZ ;  /* 0x0000000b0a0b7899 */ /* 0x000fe400080006ff */
[----:B------:R-:W-:Y:S02]  /*0840*/  USHF.L.U32 UR10, UR10, 0x1, URZ ;  /* 0x000000010a0a7899 */ /* 0x000fe400080006ff */
[----:B--2---:R-:W-:Y:S01]  /*0850*/  ULEA UR5, UR5, UR7, 0x18 ;  /* 0x0000000705057291 */ /* 0x004fe2000f8ec0ff */
[----:B------:R-:W2:Y:S11]  /*0860*/  FENCE.VIEW.ASYNC.S ;  /* 0x00000000000073c6 */ /* 0x000eb60000000000 */
[----:B--2---:R4:W2:Y:S01]  /*0870*/  SYNCS.EXCH.64 URZ, [UR5+0x60], UR10 ;  /* 0x0000600a05ff75b2 */ /* 0x0048a20008000100 */
[----:B------:R4:W3:Y:S02]  /*0880*/  SYNCS.EXCH.64 URZ, [UR5+0x68], UR10 ;  /* 0x0000680a05ff75b2 */ /* 0x0008e40008000100 */
[----:B----4-:R-:W-:Y:S01]  /*0890*/  NOP ;  /* 0x0000000000007918 */ /* 0x010fe20000000000 */
.L_x_11:
[----:B------:R-:W4:Y:S01]  /*08a0*/  SHFL.IDX PT, R2, R154, RZ, 0x1f ;  /* 0x00001fff9a027589 */ /* 0x000f2200000e0000 */
[----:B------:R-:W-:Y:S01]  /*08b0*/  NOP ;  /* 0x0000000000007918 */ /* 0x000fe20000000000 */
[----:B----4-:R-:W-:-:S13]  /*08c0*/  ISETP.NE.AND P0, PT, R2, 0x4, PT ;  /* 0x000000040200780c */ /* 0x010fda0003f05270 */
[----:B------:R-:W-:Y:S05]  /*08d0*/  @P0 BRA `(.L_x_12) ;  /* 0x00000000004c0947 */ /* 0x000fea0003800000 */
[----:B--23--:R-:W2:Y:S01]  /*08e0*/  S2UR UR5, SR_CgaCtaId ;  /* 0x00000000000579c3 */ /* 0x00cea20000008800 */
[----:B------:R-:W-:Y:S01]  /*08f0*/  UMOV UR9, 0x100 ;  /* 0x0000010000097882 */ /* 0x000fe20000000000 */
[----:B------:R-:W-:Y:S01]  /*0900*/  UMOV UR7, 0x400 ;  /* 0x0000040000077882 */ /* 0x000fe20000000000 */
[----:B------:R-:W-:Y:S01]  /*0910*/  USEL UR9, UR9, 0xe0, UP2 ;  /* 0x000000e009097887 */ /* 0x000fe20009000000 */
[----:B------:R-:W-:Y:S01]  /*0920*/  UMOV UR4, 0x1 ;  /* 0x0000000100047882 */ /* 0x000fe20000000000 */
[----:B------:R-:W-:Y:S01]  /*0930*/  ELECT P0, URZ, PT ;  /* 0x0000000000ff782f */ /* 0x000fe20003800000 */
[----:B------:R-:W-:-:S04]  /*0940*/  UIADD3 UR10, UPT, UPT, -UR4, 0x100000, URZ ;  /* 0x00100000040a7890 */ /* 0x000fc8000fffe1ff */
[----:B------:R-:W-:Y:S02]  /*0950*/  USHF.L.U32 UR11, UR10, 0xb, URZ ;  /* 0x0000000b0a0b7899 */ /* 0x000fe400080006ff */
[----:B------:R-:W-:Y:S02]  /*0960*/  USHF.L.U32 UR10, UR10, 0x1, URZ ;  /* 0x000000010a0a7899 */ /* 0x000fe400080006ff */
[----:B------:R-:W-:-:S04]  /*0970*/  UIADD3 UR12, UPT, UPT, -UR9, 0x100000, URZ ;  /* 0x00100000090c7890 */ /* 0x000fc8000fffe1ff */
[----:B------:R-:W-:Y:S02]  /*0980*/  USHF.L.U32 UR13, UR12, 0xb, URZ ;  /* 0x0000000b0c0d7899 */ /* 0x000fe400080006ff */
[----:B------:R-:W-:Y:S02]  /*0990*/  USHF.L.U32 UR12, UR12, 0x1, URZ ;  /* 0x000000010c0c7899 */ /* 0x000fe400080006ff */
[----:B--2---:R-:W-:Y:S01]  /*09a0*/  ULEA UR5, UR5, UR7, 0x18 ;  /* 0x0000000705057291 */ /* 0x004fe2000f8ec0ff */
[----:B------:R-:W2:Y:S11]  /*09b0*/  FENCE.VIEW.ASYNC.S ;  /* 0x00000000000073c6 */ /* 0x000eb60000000000 */
[----:B--2---:R4:W2:Y:S01]  /*09c0*/  SYNCS.EXCH.64 URZ, [UR5+0x70], UR10 ;  /* 0x0000700a05ff75b2 */ /* 0x0048a20008000100 */
[----:B------:R4:W3:Y:S01]  /*09d0*/  SYNCS.EXCH.64 URZ, [UR5+0x80], UR12 ;  /* 0x0000800c05ff75b2 */ /* 0x0008e20008000100 */
[----:B------:R4:W1:Y:S01]  /*09e0*/  SYNCS.EXCH.64 URZ, [UR5+0x78], UR10 ;  /* 0x0000780a05ff75b2 */ /* 0x0008620008000100 */
[----:B------:R4:W1:Y:S02]  /*09f0*/  SYNCS.EXCH.64 URZ, [UR5+0x88], UR12 ;  /* 0x0000880c05ff75b2 */ /* 0x0008640008000100 */
[----:B----4-:R-:W-:Y:S01]  /*0a00*/  NOP ;  /* 0x0000000000007918 */ /* 0x010fe20000000000 */
.L_x_12:
[----:B------:R-:W4:Y:S01]  /*0a10*/  SHFL.IDX PT, R2, R154, RZ, 0x1f ;  /* 0x00001fff9a027589 */ /* 0x000f2200000e0000 */
[----:B------:R-:W-:Y:S01]  /*0a20*/  NOP ;  /* 0x0000000000007918 */ /* 0x000fe20000000000 */
[----:B----4-:R-:W-:-:S13]  /*0a30*/  ISETP.NE.AND P0, PT, R2, 0x5, PT ;  /* 0x000000050200780c */ /* 0x010fda0003f05270 */
[----:B------:R-:W-:Y:S05]  /*0a40*/  @P0 BRA `(.L_x_13) ;  /* 0x0000000000580947 */ /* 0x000fea0003800000 */
[----:B--2---:R-:W2:Y:S01]  /*0a50*/  S2UR UR7, SR_CgaCtaId ;  /* 0x00000000000779c3 */ /* 0x004ea20000008800 */
        /* <DEDUP_REMOVED lines=12> */
[----:B--2---:R4:W2:Y:S01]  /*0b20*/  SYNCS.EXCH.64 URZ, [UR7+0x90], UR10 ;  /* 0x0000900a07ff75b2 */ /* 0x0048a20008000100 */
[----:B------:R4:W3:Y:S01]  /*0b30*/  SYNCS.EXCH.64 URZ, [UR7+0xb0], UR4 ;  /* 0x0000b00407ff75b2 */ /* 0x0008e20008000100 */
[----:B------:R4:W1:Y:S01]  /*0b40*/  SYNCS.EXCH.64 URZ, [UR7+0x98], UR10 ;  /* 0x0000980a07ff75b2 */ /* 0x0008620008000100 */
[----:B------:R4:W1:Y:S01]  /*0b50*/  SYNCS.EXCH.64 URZ, [UR7+0xb8], UR4 ;  /* 0x0000b80407ff75b2 */ /* 0x0008620008000100 */
[----:B------:R4:W1:Y:S01]  /*0b60*/  SYNCS.EXCH.64 URZ, [UR7+0xa0], UR10 ;  /* 0x0000a00a07ff75b2 */ /* 0x0008620008000100 */
[----:B------:R4:W1:Y:S01]  /*0b70*/  SYNCS.EXCH.64 URZ, [UR7+0xc0], UR4 ;  /* 0x0000c00407ff75b2 */ /* 0x0008620008000100 */
[----:B------:R4:W1:Y:S01]  /*0b80*/  SYNCS.EXCH.64 URZ, [UR7+0xa8], UR10 ;  /* 0x0000a80a07ff75b2 */ /* 0x0008620008000100 */
[----:B------:R4:W1:Y:S02]  /*0b90*/  SYNCS.EXCH.64 URZ, [UR7+0xc8], UR4 ;  /* 0x0000c80407ff75b2 */ /* 0x0008640008000100 */
[----:B----4-:R-:W-:Y:S01]  /*0ba0*/  NOP ;  /* 0x0000000000007918 */ /* 0x010fe20000000000 */
.L_x_13:
        /* <DEDUP_REMOVED lines=18> */
.L_x_14:
[----:B--23--:R-:W2:Y:S01]  /*0cd0*/  S2UR UR5, SR_CTAID.X ;  /* 0x00000000000579c3 */ /* 0x00cea20000002500 */
[----:B------:R-:W-:-:S05]  /*0ce0*/  CS2R.32 R152, SR_CgaSize ;  /* 0x0000000000987805 */ /* 0x000fca0000008a00 */
[----:B------:R-:W-:-:S05]  /*0cf0*/  IMAD R152, R152, -0xa0, RZ ;  /* 0xffffff6098987824 */ /* 0x000fca00078e02ff */
[----:B------:R-:W-:-:S14]  /*0d00*/  R2UR UR9, R152 ;  /* 0x00000000980972ca */ /* 0x000fdc00000e0000 */
[----:B------:R-:W3:Y:S01]  /*0d10*/  LDCU UR9, c[0x0][UR9+0x2b0] ;  /* 0x00005600090977ac */ /* 0x000ee20008000800 */
[----:B------:R-:W-:Y:S01]  /*0d20*/  NOP ;  /* 0x0000000000007918 */ /* 0x000fe20000000000 */
[----:B------:R-:W-:-:S05]  /*0d30*/  CS2R.32 R152, SR_CgaSize ;  /* 0x0000000000987805 */ /* 0x000fca0000008a00 */
[----:B------:R-:W-:-:S05]  /*0d40*/  IMAD R152, R152, -0xa0, RZ ;  /* 0xffffff6098987824 */ /* 0x000fca00078e02ff */
[----:B------:R-:W-:-:S14]  /*0d50*/  R2UR UR7, R152 ;  /* 0x00000000980772ca */ /* 0x000fdc00000e0000 */
[----:B------:R-:W4:Y:S01]  /*0d60*/  LDCU UR7, c[0x0][UR7+0x2b4] ;  /* 0x00005680070777ac */ /* 0x000f220008000800 */
[----:B------:R-:W1:Y:S08]  /*0d70*/  S2UR UR4, SR_CTAID.Y ;  /* 0x00000000000479c3 */ /* 0x000e700000002600 */
[----:B------:R-:W4:Y:S01]  /*0d80*/  LDC R9, c[0x0][0xb24] ;  /* 0x0002c900ff097b82 */ /* 0x000f220000000800 */
[----:B--2---:R-:W-:-:S02]  /*0d90*/  I2FP.F32.U32 R4, UR5 ;  /* 0x0000000500047c45 */ /* 0x004fc40008201000 */
[----:B------:R-:W-:-:S05]  /*0da0*/  CS2R.32 R5, SR_CgaSize ;  /* 0x0000000000057805 */ /* 0x000fca0000008a00 */
[----:B------:R-:W-:-:S06]  /*0db0*/  IMAD R5, R5, -0xa0, RZ ;  /* 0xffffff6005057824 */ /* 0x000fcc00078e02ff */
[----:B------:R-:W2:Y:S01]  /*0dc0*/  LDC R5, c[0x0][R5+0x2a0] ;  /* 0x0000a80005057b82 */ /* 0x000ea20000000800 */
[----:B------:R-:W-:Y:S01]  /*0dd0*/  MOV R21, UR5 ;  /* 0x0000000500157c02 */ /* 0x000fe20008000f00 */
[----:B---3--:R-:W-:Y:S01]  /*0de0*/  FMUL R4, R4, UR9 ;  /* 0x0000000904047c20 */ /* 0x008fe20008400000 */
[----:B-1----:R-:W-:Y:S02]  /*0df0*/  I2FP.F32.U32 R2, UR4 ;  /* 0x0000000400027c45 */ /* 0x002fe40008201000 */
[----:B------:R-:W-:-:S05]  /*0e00*/  CS2R.32 R3, SR_CgaSize ;  /* 0x0000000000037805 */ /* 0x000fca0000008a00 */
[----:B------:R-:W-:-:S06]  /*0e10*/  IMAD R3, R3, -0xa0, RZ ;  /* 0xffffff6003037824 */ /* 0x000fcc00078e02ff */
[----:B------:R-:W1:Y:S01]  /*0e20*/  LDC R3, c[0x0][R3+0x2a4] ;  /* 0x0000a90003037b82 */ /* 0x000e620000000800 */
[----:B------:R-:W3:Y:S01]  /*0e30*/  F2I.U32.TRUNC.NTZ R152, R4 ;  /* 0x0000000400987305 */ /* 0x000ee2000020f000 */
[----:B------:R-:W-:Y:S01]  /*0e40*/  MOV R20, UR4 ;  /* 0x0000000400147c02 */ /* 0x000fe20008000f00 */
[----:B----4-:R-:W-:-:S05]  /*0e50*/  FMUL R2, R2, UR7 ;  /* 0x0000000702027c20 */ /* 0x010fca0008400000 */
[----:B------:R-:W-:Y:S01]  /*0e60*/  BAR.SYNC.DEFER_BLOCKING 0x0 ;  /* 0x0000000000007b1d */ /* 0x000fe20000010000 */
[----:B------:R-:W-:-:S05]  /*0e70*/  ISETP.GE.AND P0, PT, R9, 0x1, PT ;  /* 0x000000010900780c */ /* 0x000fca0003f06270 */
[----:B------:R-:W4:Y:S02]  /*0e80*/  F2I.U32.TRUNC.NTZ R150, R2 ;  /* 0x0000000200967305 */ /* 0x000f24000020f000 */
[----:B------:R-:W1:Y:S01]  /*0e90*/  S2UR UR36, SR_CTAID.Z ;  /* 0x00000000002479c3 */ /* 0x000e620000002700 */
[----:B---3--:R-:W-:-:S05]  /*0ea0*/  IADD3 R152, PT, PT, -R152, RZ, RZ ;  /* 0x000000ff98987210 */ /* 0x008fca0007ffe1ff */
[----:B--2---:R-:W-:Y:S01]  /*0eb0*/  IMAD R152, R5, R152, UR5 ;  /* 0x0000000505987e24 */ /* 0x004fe2000f8e0298 */
[----:B----4-:R-:W-:-:S05]  /*0ec0*/  IADD3 R150, PT, PT, -R150, RZ, RZ ;  /* 0x000000ff96967210 */ /* 0x010fca0007ffe1ff */
[----:B-1----:R-:W-:Y:S01]  /*0ed0*/  IMAD R150, R3, R150, UR4 ;  /* 0x0000000403967e24 */ /* 0x002fe2000f8e0296 */
[----:B------:R-:W-:Y:S06]  /*0ee0*/  @!P0 BRA `(.L_x_15) ;  /* 0x0000000000b88947 */ /* 0x000fec0003800000 */
[----:B------:R-:W1:Y:S01]  /*0ef0*/  LDC.64 R4, c[0x0][0xb18] ;  /* 0x0002c600ff047b82 */ /* 0x000e620000000a00 */
[----:B------:R-:W-:-:S07]  /*0f00*/  ISETP.NE.AND P0, PT, R9, 0x1, PT ;  /* 0x000000010900780c */ /* 0x000fce0003f05270 */
[----:B------:R-:W2:Y:S08]  /*0f10*/  LDC R10, c[0x0][0xb0c] ;  /* 0x0002c300ff0a7b82 */ /* 0x000eb00000000800 */
[----:B------:R-:W3:Y:S08]  /*0f20*/  LDC R11, c[0x0][0x370] ;  /* 0x0000dc00ff0b7b82 */ /* 0x000ef00000000800 */
[----:B------:R-:W4:Y:S01]  /*0f30*/  LDC R12, c[0x0][0x374] ;  /* 0x0000dd00ff0c7b82 */ /* 0x000f220000000800 */
[----:B-1----:R-:W-:-:S07]  /*0f40*/  ISETP.NE.AND P1, PT, R4, 0x1, PT ;  /* 0x000000010400780c */ /* 0x002fce0003f25270 */
[----:B------:R-:W3:Y:S01]  /*0f50*/  LDC.64 R6, c[0x0][0xb10] ;  /* 0x0002c400ff067b82 */ /* 0x000ee20000000a00 */
[----:B--2---:R-:W-:-:S07]  /*0f60*/  ISETP.NE.AND P2, PT, R10, 0x1, PT ;  /* 0x000000010a00780c */ /* 0x004fce0003f45270 */
[----:B------:R-:W1:Y:S08]  /*0f70*/  LDC R8, c[0x0][0xb20] ;  /* 0x0002c800ff087b82 */ /* 0x000e700000000800 */
[----:B------:R-:W2:Y:S01]  /*0f80*/  LDC.64 R2, c[0x0][0xb28] ;  /* 0x0002ca00ff027b82 */ /* 0x000ea20000000a00 */
[----:B----4-:R-:W-:-:S04]  /*0f90*/  IMAD.HI.U32 R13, R12, R5, RZ ;  /* 0x000000050c0d7227 */ /* 0x010fc800078e00ff */
[----:B------:R-:W-:-:S04]  /*0fa0*/  IMAD.HI.U32 R5, R20, R5, RZ ;  /* 0x0000000514057227 */ /* 0x000fc800078e00ff */
[----:B---3--:R-:W-:-:S04]  /*0fb0*/  IMAD.HI.U32 R14, R11, R6, RZ ;  /* 0x000000060b0e7227 */ /* 0x008fc800078e00ff */
[C---:B------:R-:W-:Y:S01]  /*0fc0*/  IMAD.HI.U32 R16, R21.reuse, R6, RZ ;  /* 0x0000000615107227 */ /* 0x040fe200078e00ff */
[-C--:B------:R-:W-:Y:S02]  /*0fd0*/  @P2 SHF.R.U32.HI R11, RZ, R7.reuse, R14 ;  /* 0x00000007ff0b2219 */ /* 0x080fe4000001160e */
[-C--:B-1----:R-:W-:Y:S02]  /*0fe0*/  @P1 SHF.R.U32.HI R12, RZ, R8.reuse, R13 ;  /* 0x00000008ff0c1219 */ /* 0x082fe4000001160d */
[----:B------:R-:W-:Y:S02]  /*0ff0*/  SHF.R.U32.HI R5, RZ, R8, R5 ;  /* 0x00000008ff057219 */ /* 0x000fe40000011605 */
[----:B------:R-:W-:Y:S02]  /*1000*/  SHF.R.U32.HI R16, RZ, R7, R16 ;  /* 0x00000007ff107219 */ /* 0x000fe40000011610 */
[----:B------:R-:W-:Y:S01]  /*1010*/  SEL R5, R20, R5, !P1 ;  /* 0x0000000514057207 */ /* 0x000fe20004800000 */
[----:B--2---:R-:W-:Y:S01]  /*1020*/  IMAD.HI.U32 R14, R12, R2, RZ ;  /* 0x000000020c0e7227 */ /* 0x004fe200078e00ff */
[----:B------:R-:W-:-:S02]  /*1030*/  SEL R7, R21, R16, !P2 ;  /* 0x0000001015077207 */ /* 0x000fc40005000000 */
[----:B------:R-:W-:Y:S01]  /*1040*/  IADD3 R13, PT, PT, -R5, RZ, RZ ;  /* 0x000000ff050d7210 */ /* 0x000fe20007ffe1ff */
[----:B------:R-:W-:Y:S01]  /*1050*/  IMAD.HI.U32 R6, R11, R2, RZ ;  /* 0x000000020b067227 */ /* 0x000fe200078e00ff */
[----:B------:R-:W-:-:S03]  /*1060*/  @P0 SHF.R.U32.HI R12, RZ, R3, R14 ;  /* 0x00000003ff0c0219 */ /* 0x000fc6000001160e */
[----:B------:R-:W-:Y:S01]  /*1070*/  IMAD R13, R4, R13, R20 ;  /* 0x0000000d040d7224 */ /* 0x000fe200078e0214 */
[----:B------:R-:W-:Y:S01]  /*1080*/  @P0 SHF.R.U32.HI R11, RZ, R3, R6 ;  /* 0x00000003ff0b0219 */ /* 0x000fe20000011606 */
[----:B------:R-:W-:-:S04]  /*1090*/  IMAD R12, R12, R9, RZ ;  /* 0x000000090c0c7224 */ /* 0x000fc800078e02ff */
[----:B------:R-:W-:Y:S01]  /*10a0*/  IMAD R6, R11, R9, RZ ;  /* 0x000000090b067224 */ /* 0x000fe200078e02ff */
[----:B------:R-:W-:-:S04]  /*10b0*/  ISETP.GE.AND P1, PT, R5, R12, PT ;  /* 0x0000000c0500720c */ /* 0x000fc80003f26270 */
[----:B------:R-:W-:Y:S01]  /*10c0*/  ISETP.GE.OR P1, PT, R7, R6, P1 ;  /* 0x000000060700720c */ /* 0x000fe20000f26670 */
[----:B------:R-:W-:-:S05]  /*10d0*/  IMAD.HI.U32 R6, R5, R2, RZ ;  /* 0x0000000205067227 */ /* 0x000fca00078e00ff */
[----:B------:R-:W-:-:S04]  /*10e0*/  SHF.R.U32.HI R6, RZ, R3, R6 ;  /* 0x00000003ff067219 */ /* 0x000fc80000011606 */
[----:B------:R-:W-:-:S03]  /*10f0*/  SEL R6, R5, R6, !P0 ;  /* 0x0000000605067207 */ /* 0x000fc60004000000 */
[----:B------:R-:W-:Y:S01]  /*1100*/  @!P1 IMAD.HI.U32 R8, R7, R2, RZ ;  /* 0x0000000207089227 */ /* 0x000fe200078e00ff */
[----:B------:R-:W-:-:S04]  /*1110*/  IADD3 R2, PT, PT, -R6, RZ, RZ ;  /* 0x000000ff06027210 */ /* 0x000fc80007ffe1ff */
[----:B------:R-:W-:Y:S01]  /*1120*/  @!P1 SHF.R.U32.HI R8, RZ, R3, R8 ;  /* 0x00000003ff089219 */ /* 0x000fe20000011608 */
[----:B------:R-:W-:-:S03]  /*1130*/  IMAD R2, R9, R2, R5 ;  /* 0x0000000209027224 */ /* 0x000fc600078e0205 */
[----:B------:R-:W-:-:S05]  /*1140*/  @!P1 SEL R3, R7, R8, !P0 ;  /* 0x0000000807039207 */ /* 0x000fca0004000000 */
[--C-:B------:R-:W-:Y:S02]  /*1150*/  @!P1 IMAD.IADD R6, R6, 0x1, -R3.reuse ;  /* 0x0000000106069824 */ /* 0x100fe400078e0a03 */
[----:B------:R-:W-:Y:S01]  /*1160*/  @!P1 IMAD R3, R2, R11, R3 ;  /* 0x0000000b02039224 */ /* 0x000fe200078e0203 */
[----:B------:R-:W-:Y:S01]  /*1170*/  IADD3 R2, PT, PT, -R7, RZ, RZ ;  /* 0x000000ff07027210 */ /* 0x000fe20007ffe1ff */
[----:B------:R-:W-:Y:S02]  /*1180*/  @!P1 IMAD R5, R6, R9, R7 ;  /* 0x0000000906059224 */ /* 0x000fe400078e0207 */
[----:B------:R-:W-:Y:S02]  /*1190*/  @!P1 IMAD.MOV.U32 R7, RZ, RZ, R3 ;  /* 0x000000ffff079224 */ /* 0x000fe400078e0003 */
[----:B------:R-:W-:Y:S02]  /*11a0*/  IMAD R2, R10, R2, R21 ;  /* 0x000000020a027224 */ /* 0x000fe400078e0215 */
[----:B------:R-:W-:-:S02]  /*11b0*/  IMAD R20, R5, R4, R13 ;  /* 0x0000000405147224 */ /* 0x000fc400078e020d */
[----:B------:R-:W-:Y:S02]  /*11c0*/  IMAD R21, R7, R10, R2 ;  /* 0x0000000a07157224 */ /* 0x000fe400078e0202 */
.L_x_15:
[----:B------:R-:W1:Y:S01]  /*11d0*/  LDCU UR4, c[0x0][0xb30] ;  /* 0x00016600ff0477ac */ /* 0x000e620008000800 */
[----:B------:R-:W2:Y:S08]  /*11e0*/  S2UR UR37, SR_CgaCtaId ;  /* 0x00000000002579c3 */ /* 0x000eb00000008800 */
[----:B------:R-:W3:Y:S01]  /*11f0*/  LDC R72, c[0x0][0xb24] ;  /* 0x0002c900ff487b82 */ /* 0x000ee20000000800 */
[----:B-1----:R-:W-:-:S09]  /*1200*/  UISETP.NE.AND UP1, UPT, UR4, 0x1, UPT ;  /* 0x000000010400788c */ /* 0x002fd2000bf25270 */
[----:B--2---:R-:W-:Y:S05]  /*1210*/  BRA.U UP1, `(.L_x_16) ;  /* 0x0000000101407547 */ /* 0x004fea000b800000 */
[----:B------:R-:W1:Y:S08]  /*1220*/  LDC.64 R4, c[0x0][0xb10] ;  /* 0x0002c400ff047b82 */ /* 0x000e700000000a00 */
[----:B------:R-:W2:Y:S08]  /*1230*/  LDC.64 R2, c[0x0][0xb18] ;  /* 0x0002c600ff027b82 */ /* 0x000eb00000000a00 */
[----:B------:R-:W4:Y:S08]  /*1240*/  LDC R6, c[0x0][0xb20] ;  /* 0x0002c800ff067b82 */ /* 0x000f300000000800 */
[----:B------:R-:W3:Y:S01]  /*1250*/  LDC R8, c[0x0][0xb0c] ;  /* 0x0002c300ff087b82 */ /* 0x000ee20000000800 */
[----:B-1----:R-:W-:-:S05]  /*1260*/  IMAD.HI.U32 R4, R21, R4, RZ ;  /* 0x0000000415047227 */ /* 0x002fca00078e00ff */
[----:B------:R-:W-:Y:S01]  /*1270*/  SHF.R.U32.HI R4, RZ, R5, R4 ;  /* 0x00000005ff047219 */ /* 0x000fe20000011604 */
[----:B--2---:R-:W-:Y:S01]  /*1280*/  IMAD.HI.U32 R3, R20, R3, RZ ;  /* 0x0000000314037227 */ /* 0x004fe200078e00ff */
[----:B------:R-:W-:-:S04]  /*1290*/  ISETP.NE.AND P0, PT, R2, 0x1, PT ;  /* 0x000000010200780c */ /* 0x000fc80003f05270 */
[----:B----4-:R-:W-:-:S04]  /*12a0*/  SHF.R.U32.HI R3, RZ, R6, R3 ;  /* 0x00000006ff037219 */ /* 0x010fc80000011603 */
[----:B------:R-:W-:Y:S02]  /*12b0*/  SEL R3, R20, R3, !P0 ;  /* 0x0000000314037207 */ /* 0x000fe40004000000 */
[----:B---3--:R-:W-:-:S04]  /*12c0*/  ISETP.NE.AND P1, PT, R8, 0x1, PT ;  /* 0x000000010800780c */ /* 0x008fc80003f25270 */
[----:B------:R-:W-:-:S05]  /*12d0*/  SEL R4, R21, R4, !P1 ;  /* 0x0000000415047207 */ /* 0x000fca0004800000 */
[----:B------:R-:W-:Y:S02]  /*12e0*/  IMAD.IADD R5, R3, 0x1, -R4 ;  /* 0x0000000103057824 */ /* 0x000fe400078e0a04 */
[----:B------:R-:W-:Y:S02]  /*12f0*/  IMAD.IADD R3, R4, 0x1, -R3 ;  /* 0x0000000104037824 */ /* 0x000fe400078e0a03 */
[----:B------:R-:W-:Y:S02]  /*1300*/  IMAD R21, R5, R8, R21 ;  /* 0x0000000805157224 */ /* 0x000fe400078e0215 */
[----:B------:R-:W-:-:S07]  /*1310*/  IMAD R20, R3, R2, R20 ;  /* 0x0000000203147224 */ /* 0x000fce00078e0214 */
.L_x_16:
[----:B------:R-:W-:Y:S01]  /*1320*/  BAR.SYNC.DEFER_BLOCKING 0x0 ;  /* 0x0000000000007b1d */ /* 0x000fe20000010000 */
[----:B------:R-:W-:Y:S01]  /*1330*/  UISETP.NE.AND UP1, UPT, UR8, 0x2, UPT ;  /* 0x000000020800788c */ /* 0x000fe2000bf25270 */
[----:B------:R-:W-:Y:S02]  /*1340*/  ISETP.NE.OR P5, PT, R0, 0x2, !P5 ;  /* 0x000000020000780c */ /* 0x000fe40006fa5670 */
[----:B------:R-:W-:-:S06]  /*1350*/  LOP3.LUT R2, R167, 0x1f, RZ, 0xc0, !PT ;  /* 0x0000001fa7027812 */ /* 0x000fcc00078ec0ff */
[----:B------:R-:W-:Y:S05]  /*1360*/  BRA.U UP1, `(.L_x_17) ;  /* 0x0000001101587547 */ /* 0x000fea000b800000 */
[----:B------:R-:W1:Y:S01]  /*1370*/  LDCU UR13, c[0x0][0x38c] ;  /* 0x00007180ff0d77ac */ /* 0x000e620008000800 */
[----:B------:R-:W2:Y:S01]  /*1380*/  LDC R9, c[0x0][0x370] ;  /* 0x0000dc00ff097b82 */ /* 0x000ea20000000800 */
[----:B------:R-:W-:Y:S01]  /*1390*/  PLOP3.LUT P1, PT, PT, PT, UP2, 0x80, 0x8 ;  /* 0x000000000008781c */ /* 0x000fe20003f2f028 */
[----:B------:R-:W-:Y:S01]  /*13a0*/  HFMA2 R12, -RZ, RZ, 0, 0 ;  /* 0x00000000ff0c7431 */ /* 0x000fe200000001ff */
[----:B------:R-:W-:Y:S01]  /*13b0*/  ISETP.EQ.OR P4, PT, R2, RZ, P5 ;  /* 0x000000ff0200720c */ /* 0x000fe20002f82670 */
[----:B------:R-:W-:Y:S01]  /*13c0*/  IMAD.MOV.U32 R15, RZ, RZ, 0x1 ;  /* 0x00000001ff0f7424 */ /* 0x000fe200078e00ff */
[----:B------:R-:W-:Y:S01]  /*13d0*/  PLOP3.LUT P1, PT, P1, PT, PT, 0x8, 0x80 ;  /* 0x000000000080781c */ /* 0x000fe20000f2e170 */
[----:B------:R-:W-:Y:S01]  /*13e0*/  IMAD.MOV.U32 R14, RZ, RZ, RZ ;  /* 0x000000ffff0e7224 */ /* 0x000fe200078e00ff */
[----:B------:R-:W-:Y:S01]  /*13f0*/  MOV R8, 0x1 ;  /* 0x0000000100087802 */ /* 0x000fe20000000f00 */
[----:B------:R-:W4:Y:S01]  /*1400*/  LDC R0, c[0x0][0x374] ;  /* 0x0000dd00ff007b82 */ /* 0x000f220000000800 */
[----:B------:R-:W-:Y:S01]  /*1410*/  IMAD.MOV.U32 R10, RZ, RZ, RZ ;  /* 0x000000ffff0a7224 */ /* 0x000fe200078e00ff */
[----:B------:R-:W2:Y:S01]  /*1420*/  LDCU.64 UR22, c[0x0][0x348] ;  /* 0x00006900ff1677ac */ /* 0x000ea20008000a00 */
[----:B------:R-:W-:Y:S01]  /*1430*/  UMOV UR6, URZ ;  /* 0x000000ff00067c82 */ /* 0x000fe20008000000 */
[----:B-1----:R-:W-:-:S04]  /*1440*/  UIADD3 UR5, UPT, UPT, UR13, 0x3f, URZ ;  /* 0x0000003f0d057890 */ /* 0x002fc8000fffe0ff */
[----:B------:R-:W-:-:S04]  /*1450*/  USHF.R.S32.HI UR4, URZ, 0x1f, UR5 ;  /* 0x0000001fff047899 */ /* 0x000fc80008011405 */
[----:B------:R-:W-:-:S04]  /*1460*/  ULEA.HI UR4, UR4, UR5, URZ, 0x6 ;  /* 0x0000000504047291 */ /* 0x000fc8000f8f30ff */
[----:B------:R-:W-:Y:S02]  /*1470*/  USHF.R.S32.HI UR15, URZ, 0x6, UR4 ;  /* 0x00000006ff0f7899 */ /* 0x000fe40008011404 */
[----:B------:R-:W-:Y:S02]  /*1480*/  UIADD3 UR4, UPT, UPT, UR13, -0x1, URZ ;  /* 0xffffffff0d047890 */ /* 0x000fe4000fffe0ff */
[----:B------:R-:W-:Y:S02]  /*1490*/  UISETP.LT.U32.AND UP0, UPT, UR15, 0x4, UPT ;  /* 0x000000040f00788c */ /* 0x000fe4000bf01070 */
[----:B------:R-:W-:Y:S02]  /*14a0*/  UISETP.GE.U32.AND UP1, UPT, UR4, -0x7f, UPT ;  /* 0xffffff810400788c */ /* 0x000fe4000bf26070 */
[----:B------:R-:W-:Y:S02]  /*14b0*/  USEL UR14, UR15, 0x4, UP0 ;  /* 0x000000040f0e7887 */ /* 0x000fe40008000000 */
[----:B------:R-:W-:-:S02]  /*14c0*/  UIADD3 UR13, UPT, UPT, UR13, 0x7e, URZ ;  /* 0x0000007e0d0d7890 */ /* 0x000fc4000fffe0ff */
[----:B------:R-:W-:Y:S02]  /*14d0*/  UIADD3 UR5, UPT, UPT, UR14, -0x1, URZ ;  /* 0xffffffff0e057890 */ /* 0x000fe4000fffe0ff */
[----:B------:R-:W-:-:S03]  /*14e0*/  UIADD3 UR7, UPT, UPT, UR15, -UR14, URZ ;  /* 0x8000000e0f077290 */ /* 0x000fc6000fffe0ff */
[----:B------:R-:W-:-:S04]  /*14f0*/  @UP1 UIADD3 UR5, UPT, UPT, UR14, URZ, URZ ;  /* 0x000000ff0e051290 */ /* 0x000fc8000fffe0ff */
[----:B--2---:R-:W-:-:S12]  /*1500*/  UIADD3 UR5, UPT, UPT, UR5, 0x1, URZ ;  /* 0x0000000105057890 */ /* 0x004fd8000fffe0ff */
.L_x_35:
[----:B------:R-:W-:Y:S01]  /*1510*/  UISETP.NE.AND UP0, UPT, UR37, URZ, UPT ;  /* 0x000000ff2500728c */ /* 0x000fe2000bf05270 */
[----:B------:R-:W1:Y:S08]  /*1520*/  S2UR UR37, SR_CgaCtaId ;  /* 0x00000000002579c3 */ /* 0x000e700000008800 */
[----:B------:R-:W-:Y:S05]  /*1530*/  BRA.U UP0, `(.L_x_18) ;  /* 0x0000000100347547 */ /* 0x000fea000b800000 */
[----:B------:R-:W2:Y:S01]  /*1540*/  S2R R2, SR_CgaCtaId ;  /* 0x0000000000027919 */ /* 0x000ea20000008800 */
[----:B------:R-:W-:-:S04]  /*1550*/  MOV R3, 0x400 ;  /* 0x0000040000037802 */ /* 0x000fc80000000f00 */
[----:B--2---:R-:W-:Y:S02]  /*1560*/  LEA R3, R2, R3, 0x18 ;  /* 0x0000000302037211 */ /* 0x004fe400078ec0ff */
[----:B------:R-:W-:-:S03]  /*1570*/  SHF.L.U32 R2, R8, 0x1f, RZ ;  /* 0x0000001f08027819 */ /* 0x000fc600000006ff */
[----:B------:R-:W-:-:S04]  /*1580*/  IMAD R3, R10, 0x8, R3 ;  /* 0x000000080a037824 */ /* 0x000fc800078e0203 */
[----:B------:R-:W2:Y:S02]  /*1590*/  SYNCS.PHASECHK.TRANS64.TRYWAIT P0, [R3+URZ+0xe0], R2 ;  /* 0x0000e002030075a7 */ /* 0x000ea400080011ff */
[----:B--2---:R-:W-:Y:S05]  /*15a0*/  @!P0 BRA `(.L_x_19) ;  /* 0x0000006c00188947 */ /* 0x004fea0003800000 */
.L_x_105:
[----:B------:R-:W-:Y:S01]  /*15b0*/  VIADD R10, R10, 0x1 ;  /* 0x000000010a0a7836 */ /* 0x000fe20000000000 */
[----:B------:R2:W-:Y:S04]  /*15c0*/  SYNCS.ARRIVE.TRANS64.A1T0 RZ, [R3+URZ+0xd0], RZ ;  /* 0x0000d0ff03ff79a7 */ /* 0x0005e800081000ff */
[----:B------:R-:W-:-:S04]  /*15d0*/  ISETP.NE.AND P0, PT, R10, 0x2, PT ;  /* 0x000000020a00780c */ /* 0x000fc80003f05270 */
[----:B------:R-:W-:Y:S02]  /*15e0*/  SEL R10, R10, RZ, P0 ;  /* 0x000000ff0a0a7207 */ /* 0x000fe40000000000 */
[----:B--2---:R-:W-:-:S04]  /*15f0*/  SEL R3, RZ, 0x1, P0 ;  /* 0x00000001ff037807 */ /* 0x004fc80000000000 */
[----:B------:R-:W-:-:S07]  /*1600*/  LOP3.LUT R8, R8, R3, RZ, 0x3c, !PT ;  /* 0x0000000308087212 */ /* 0x000fce00078e3cff */
.L_x_18:
[----:B------:R-:W-:Y:S01]  /*1610*/  UMOV UR4, 0x400 ;  /* 0x0000040000047882 */ /* 0x000fe20000000000 */
[----:B------:R-:W-:Y:S01]  /*1620*/  SHF.L.U32 R2, R15, 0x1f, RZ ;  /* 0x0000001f0f027819 */ /* 0x000fe200000006ff */
[----:B-1----:R-:W-:Y:S01]  /*1630*/  ULEA UR4, UR37, UR4, 0x18 ;  /* 0x0000000425047291 */ /* 0x002fe2000f8ec0ff */
[----:B------:R-:W-:Y:S01]  /*1640*/  R2UR UR35, R21 ;  /* 0x00000000152372ca */ /* 0x000fe200000e0000 */
[----:B------:R-:W-:Y:S01]  /*1650*/  UISETP.GE.U32.AND UP0, UPT, UR13, 0x7f, UPT ;  /* 0x0000007f0d00788c */ /* 0x000fe2000bf06070 */
[----:B------:R-:W-:Y:S01]  /*1660*/  R2UR UR11, R20 ;  /* 0x00000000140b72ca */ /* 0x000fe200000e0000 */
[----:B------:R-:W-:Y:S01]  /*1670*/  ULEA UR8, UR6, UR4, 0x3 ;  /* 0x0000000406087291 */ /* 0x000fe2000f8e18ff */
[----:B------:R-:W-:-:S08]  /*1680*/  UMOV UR24, URZ ;  /* 0x000000ff00187c82 */ /* 0x000fd00008000000 */
[----:B------:R1:W2:Y:S01]  /*1690*/  SYNCS.PHASECHK.TRANS64.TRYWAIT P0, [UR8+0x20], R2 ;  /* 0x00002002ff0075a7 */ /* 0x0002a20008001108 */
[----:B------:R-:W-:Y:S02]  /*16a0*/  USHF.L.U32 UR35, UR35, 0x7, URZ ;  /* 0x0000000723237899 */ /* 0x000fe400080006ff */
[----:B------:R-:W-:Y:S01]  /*16b0*/  USHF.L.U32 UR11, UR11, 0x7, URZ ;  /* 0x000000070b0b7899 */ /* 0x000fe200080006ff */
[----:B------:R-:W-:Y:S11]  /*16c0*/  BRA.U !UP0, `(.L_x_20) ;  /* 0x0000000108a47547 */ /* 0x000ff6000b800000 */
[----:B------:R-:W-:Y:S01]  /*16d0*/  UMOV UR16, URZ ;  /* 0x000000ff00107c82 */ /* 0x000fe20008000000 */
[----:B------:R-:W-:-:S05]  /*16e0*/  UMOV UR17, UR6 ;  /* 0x0000000600117c82 */ /* 0x000fca0008000000 */
.L_x_25:
[----:B-1----:R-:W-:Y:S01]  /*16f0*/  ULEA UR33, UR17, UR4, 0x3 ;  /* 0x0000000411217291 */ /* 0x002fe2000f8e18ff */
[----:B--2---:R-:W-:Y:S01]  /*1700*/  @!P5 MOV R3, 0x4000 ;  /* 0x000040000003d802 */ /* 0x004fe20000000f00 */
[----:B--2---:R-:W-:Y:S10]  /*1710*/  @P0 BRA `(.L_x_21) ;  /* 0x00000000000c0947 */ /* 0x004ff40003800000 */
[----:B------:R-:W-:-:S04]  /*1720*/  SHF.L.U32 R5, R15, 0x1f, RZ ;  /* 0x0000001f0f057819 */ /* 0x000fc800000006ff */
[----:B------:R-:W2:Y:S02]  /*1730*/  SYNCS.PHASECHK.TRANS64.TRYWAIT P0, [UR33+0x20], R5 ;  /* 0x00002005ff0075a7 */ /* 0x000ea40008001121 */
[----:B--2---:R-:W-:Y:S05]  /*1740*/  @!P0 BRA `(.L_x_22) ;  /* 0x0000006800c48947 */ /* 0x004fea0003800000 */
.L_x_21:
[----:B------:R2:W-:Y:S01]  /*1750*/  @!P5 SYNCS.ARRIVE.TRANS64 RZ, [UR33], R3 ;  /* 0x00000003ffffd9a7 */ /* 0x0005e20008000021 */
[----:B------:R-:W-:Y:S04]  /*1760*/  BSSY.RECONVERGENT B0, `(.L_x_23) ;  /* 0x0000003000007945 */ /* 0x000fe80003800200 */
[----:B------:R-:W-:Y:S05]  /*1770*/  @P4 BRA `(.L_x_24) ;  /* 0x0000000000044947 */ /* 0x000fea0003800000 */
[----:B------:R-:W-:Y:S05]  /*1780*/  BPT.TRAP 0x1 ;  /* 0x000000040000795c */ /* 0x000fea0000300000 */
.L_x_24:
[----:B------:R-:W-:Y:S05]  /*1790*/  BSYNC.RECONVERGENT B0 ;  /* 0x0000000000007941 */ /* 0x000fea0003800200 */
.L_x_23:
[----:B------:R-:W-:Y:S02]  /*17a0*/  UIADD3 UR6, UPT, UPT, UR17, 0x1, URZ ;  /* 0x0000000111067890 */ /* 0x000fe4000fffe0ff */
[----:B------:R-:W-:Y:S02]  /*17b0*/  UIADD3 UR26, UP1, UPT, UR22, 0x80, URZ ;  /* 0x00000080161a7890 */ /* 0x000fe4000ff3e0ff */
[----:B------:R-:W-:Y:S02]  /*17c0*/  UISETP.NE.AND UP0, UPT, UR6, 0x4, UPT ;  /* 0x000000040600788c */ /* 0x000fe4000bf05270 */
[----:B------:R-:W-:Y:S02]  /*17d0*/  USHF.L.U32 UR34, UR16, 0x6, URZ ;  /* 0x0000000610227899 */ /* 0x000fe400080006ff */
[----:B------:R-:W-:Y:S02]  /*17e0*/  USEL UR9, URZ, 0x1, UP0 ;  /* 0x00000001ff097887 */ /* 0x000fe40008000000 */
[----:B------:R-:W-:-:S02]  /*17f0*/  USEL UR6, UR6, URZ, UP0 ;  /* 0x000000ff06067287 */ /* 0x000fc40008000000 */
[----:B------:R-:W-:Y:S02]  /*1800*/  UIADD3 UR20, UP0, UPT, UR22, 0x180, URZ ;  /* 0x0000018016147890 */ /* 0x000fe4000ff1e0ff */
[----:B------:R-:W-:Y:S01]  /*1810*/  ULEA UR8, UR6, UR4, 0x3 ;  /* 0x0000000406087291 */ /* 0x000fe2000f8e18ff */
[----:B------:R-:W-:Y:S01]  /*1820*/  LOP3.LUT R15, R15, UR9, RZ, 0x3c, !PT ;  /* 0x000000090f0f7c12 */ /* 0x000fe2000f8e3cff */
[----:B------:R-:W-:Y:S02]  /*1830*/  UIADD3.X UR27, UPT, UPT, URZ, UR23, URZ, UP1, !UPT ;  /* 0x00000017ff1b7290 */ /* 0x000fe40008ffe4ff */
[----:B------:R-:W-:Y:S01]  /*1840*/  UIADD3.X UR21, UPT, UPT, URZ, UR23, URZ, UP0, !UPT ;  /* 0x00000017ff157290 */ /* 0x000fe200087fe4ff */
[----:B-1----:R-:W-:Y:S01]  /*1850*/  SHF.L.U32 R2, R15, 0x1f, RZ ;  /* 0x0000001f0f027819 */ /* 0x002fe200000006ff */
[----:B------:R-:W-:Y:S01]  /*1860*/  UMOV UR18, 0x0 ;  /* 0x0000000000127882 */ /* 0x000fe20000000000 */
[----:B------:R-:W-:Y:S01]  /*1870*/  UMOV UR19, 0x10000000 ;  /* 0x1000000000137882 */ /* 0x000fe20000000000 */
[----:B------:R-:W-:Y:S01]  /*1880*/  UMOV UR12, UR36 ;  /* 0x00000024000c7c82 */ /* 0x000fe20008000000 */
[----:B------:R1:W1:Y:S01]  /*1890*/  SYNCS.PHASECHK.TRANS64.TRYWAIT P0, [UR8+0x20], R2 ;  /* 0x00002002ff0075a7 */ /* 0x0002620008001108 */
[----:B------:R-:W-:Y:S01]  /*18a0*/  ULEA UR8, UR17, UR4, 0xd ;  /* 0x0000000411087291 */ /* 0x000fe2000f8e68ff */
[----:B------:R-:W-:Y:S01]  /*18b0*/  UMOV UR9, UR33 ;  /* 0x0000002100097c82 */ /* 0x000fe20008000000 */
[----:B------:R-:W-:-:S02]  /*18c0*/  UMOV UR10, UR34 ;  /* 0x00000022000a7c82 */ /* 0x000fc40008000000 */
[----:B------:R-:W-:Y:S02]  /*18d0*/  UIADD3 UR32, UPT, UPT, UR8, 0x8400, URZ ;  /* 0x0000840008207890 */ /* 0x000fe4000fffe0ff */
[----:B------:R-:W-:Y:S02]  /*18e0*/  UIADD3 UR8, UPT, UPT, UR8, 0x10400, URZ ;  /* 0x0001040008087890 */ /* 0x000fe4000fffe0ff */
[----:B------:R-:W-:Y:S01]  /*18f0*/  UIADD3 UR16, UPT, UPT, UR16, 0x1, URZ ;  /* 0x0000000110107890 */ /* 0x000fe2000fffe0ff */
[----:B------:R-:W-:Y:S01]  /*1900*/  UMOV UR24, UR5 ;  /* 0x0000000500187c82 */ /* 0x000fe20008000000 */
[----:B------:R-:W-:Y:S02]  /*1910*/  UMOV UR17, UR6 ;  /* 0x0000000600117c82 */ /* 0x000fe40008000000 */
[----:B------:R-:W-:Y:S01]  /*1920*/  UISETP.NE.AND UP0, UPT, UR16, UR5, UPT ;  /* 0x000000051000728c */ /* 0x000fe2000bf05270 */
[----:B------:R1:W-:Y:S02]  /*1930*/  UTMALDG.3D [UR32], [UR26], desc[UR18] ;  /* 0x000012201a0075b4 */ /* 0x0003e40008011000 */
[----:B------:R1:W-:Y:S06]  /*1940*/  UTMALDG.3D [UR8], [UR20], desc[UR18] ;  /* 0x00001208140075b4 */ /* 0x0003ec0008011000 */
[----:B------:R-:W-:Y:S05]  /*1950*/  BRA.U UP0, `(.L_x_25) ;  /* 0xfffffffd00647547 */ /* 0x000fea000b83ffff */
.L_x_20:
[----:B-1----:R-:W-:Y:S01]  /*1960*/  ULEA UR8, UR6, UR4, 0x3 ;  /* 0x0000000406087291 */ /* 0x002fe2000f8e18ff */
[----:B------:R-:W-:Y:S01]  /*1970*/  SHF.L.U32 R2, R15, 0x1f, RZ ;  /* 0x0000001f0f027819 */ /* 0x000fe200000006ff */
[----:B------:R-:W-:Y:S01]  /*1980*/  @!P1 SYNCS.ARRIVE.TRANS64.A1T0 RZ, [UR4+0x68], RZ ;  /* 0x000068ffffff99a7 */ /* 0x000fe20008100004 */
[----:B------:R-:W-:-:S06]  /*1990*/  UISETP.GT.AND UP0, UPT, UR15, UR14, UPT ;  /* 0x0000000e0f00728c */ /* 0x000fcc000bf04270 */
[----:B--2---:R1:W2:Y:S03]  /*19a0*/  SYNCS.PHASECHK.TRANS64.TRYWAIT P0, [UR8+0x20], R2 ;  /* 0x00002002ff0075a7 */ /* 0x0042a60008001108 */
[----:B------:R-:W-:Y:S05]  /*19b0*/  BRA.U !UP0, `(.L_x_26) ;  /* 0x0000000108a87547 */ /* 0x000fea000b800000 */
[----:B------:R-:W-:Y:S01]  /*19c0*/  UIADD3 UR21, UPT, UPT, UR7, UR24, URZ ;  /* 0x0000001807157290 */ /* 0x000fe2000fffe0ff */
[----:B------:R-:W-:-:S11]  /*19d0*/  UMOV UR25, UR6 ;  /* 0x0000000600197c82 */ /* 0x000fd60008000000 */
.L_x_31:
[----:B-1----:R-:W-:Y:S01]  /*19e0*/  ULEA UR17, UR25, UR4, 0x3 ;  /* 0x0000000419117291 */ /* 0x002fe2000f8e18ff */
[----:B--2---:R-:W-:Y:S01]  /*19f0*/  @!P5 MOV R3, 0x4000 ;  /* 0x000040000003d802 */ /* 0x004fe20000000f00 */
[----:B--2---:R-:W-:Y:S10]  /*1a00*/  @P0 BRA `(.L_x_27) ;  /* 0x00000000000c0947 */ /* 0x004ff40003800000 */
[----:B------:R-:W-:-:S04]  /*1a10*/  SHF.L.U32 R5, R15, 0x1f, RZ ;  /* 0x0000001f0f057819 */ /* 0x000fc800000006ff */
[----:B------:R-:W2:Y:S02]  /*1a20*/  SYNCS.PHASECHK.TRANS64.TRYWAIT P0, [UR17+0x20], R5 ;  /* 0x00002005ff0075a7 */ /* 0x000ea40008001111 */
[----:B--2---:R-:W-:Y:S05]  /*1a30*/  @!P0 BRA `(.L_x_28) ;  /* 0x0000006800208947 */ /* 0x004fea0003800000 */
.L_x_27:
[----:B------:R2:W-:Y:S01]  /*1a40*/  @!P5 SYNCS.ARRIVE.TRANS64 RZ, [UR17], R3 ;  /* 0x00000003ffffd9a7 */ /* 0x0005e20008000011 */
[----:B------:R-:W-:Y:S04]  /*1a50*/  BSSY.RECONVERGENT B0, `(.L_x_29) ;  /* 0x0000003000007945 */ /* 0x000fe80003800200 */
[----:B------:R-:W-:Y:S05]  /*1a60*/  @P4 BRA `(.L_x_30) ;  /* 0x0000000000044947 */ /* 0x000fea0003800000 */
[----:B------:R-:W-:Y:S05]  /*1a70*/  BPT.TRAP 0x1 ;  /* 0x000000040000795c */ /* 0x000fea0000300000 */
.L_x_30:
[----:B------:R-:W-:Y:S05]  /*1a80*/  BSYNC.RECONVERGENT B0 ;  /* 0x0000000000007941 */ /* 0x000fea0003800200 */
.L_x_29:
        /* <DEDUP_REMOVED lines=20> */
[----:B------:R-:W-:Y:S01]  /*1bd0*/  UIADD3 UR8, UPT, UPT, UR8, 0x10400, URZ ;  /* 0x0001040008087890 */ /* 0x000fe2000fffe0ff */
[----:B------:R-:W-:Y:S01]  /*1be0*/  UMOV UR9, UR17 ;  /* 0x0000001100097c82 */ /* 0x000fe20008000000 */
[----:B------:R-:W-:Y:S01]  /*1bf0*/  UMOV UR10, UR18 ;  /* 0x00000012000a7c82 */ /* 0x000fe20008000000 */
[----:B------:R-:W-:Y:S01]  /*1c00*/  UIADD3 UR24, UPT, UPT, UR24, 0x1, URZ ;  /* 0x0000000118187890 */ /* 0x000fe2000fffe0ff */
[----:B------:R-:W-:-:S03]  /*1c10*/  UMOV UR25, UR6 ;  /* 0x0000000600197c82 */ /* 0x000fc60008000000 */
[----:B------:R1:W-:Y:S01]  /*1c20*/  UTMALDG.3D [UR16], [UR30], desc[UR26] ;  /* 0x00001a101e0075b4 */ /* 0x0003e20008011000 */
[----:B------:R-:W-:Y:S01]  /*1c30*/  UISETP.NE.AND UP0, UPT, UR24, UR21, UPT ;  /* 0x000000151800728c */ /* 0x000fe2000bf05270 */
[----:B------:R1:W-:Y:S08]  /*1c40*/  UTMALDG.3D [UR8], [UR28], desc[UR26] ;  /* 0x00001a081c0075b4 */ /* 0x0003f00008011000 */
[----:B------:R-:W-:Y:S05]  /*1c50*/  BRA.U UP0, `(.L_x_31) ;  /* 0xfffffffd00607547 */ /* 0x000fea000b83ffff */
.L_x_26:
[----:B-1----:R-:W-:Y:S01]  /*1c60*/  LEA R2, R14, UR4, 0x3 ;  /* 0x000000040e027c11 */ /* 0x002fe2000f8e18ff */
[----:B------:R-:W-:Y:S01]  /*1c70*/  NOP ;  /* 0x0000000000007918 */ /* 0x000fe20000000000 */
[----:B--2---:R-:W-:Y:S02]  /*1c80*/  SHF.L.U32 R3, R12, 0x1f, RZ ;  /* 0x0000001f0c037819 */ /* 0x004fe400000006ff */
[----:B------:R-:W-:Y:S02]  /*1c90*/  LEA R4, R14, UR4, 0x4 ;  /* 0x000000040e047c11 */ /* 0x000fe4000f8e20ff */
[----:B------:R-:W1:Y:S02]  /*1ca0*/  SYNCS.PHASECHK.TRANS64.TRYWAIT P0, [R2+URZ+0x70], R3 ;  /* 0x00007003020075a7 */ /* 0x000e6400080011ff */
[----:B-1----:R-:W-:Y:S05]  /*1cb0*/  @!P0 BRA `(.L_x_32) ;  /* 0x0000006400988947 */ /* 0x002fea0003800000 */
.L_x_108:
[----:B------:R-:W2:Y:S01]  /*1cc0*/  LDS.128 R4, [R4+0x100] ;  /* 0x0001000004047984 */ /* 0x000ea20000000c00 */
[----:B---3--:R-:W-:Y:S01]  /*1cd0*/  ISETP.GE.AND P0, PT, R72, 0x1, PT ;  /* 0x000000014800780c */ /* 0x008fe20003f06270 */
[----:B-1----:R-:W-:Y:S01]  /*1ce0*/  VIADD R2, R2, 0x80 ;  /* 0x0000008002027836 */ /* 0x002fe20000000000 */
[----:B------:R-:W-:Y:S01]  /*1cf0*/  @!PT LDS RZ, [RZ] ;  /* 0x00000000fffff984 */ /* 0x000fe20000000800 */
[----:B------:R-:W-:Y:S01]  /*1d00*/  @!PT LDS RZ, [RZ] ;  /* 0x00000000fffff984 */ /* 0x000fe20000000800 */
[----:B------:R-:W-:Y:S01]  /*1d10*/  @!PT LDS RZ, [RZ] ;  /* 0x00000000fffff984 */ /* 0x000fe20000000800 */
[----:B------:R-:W-:Y:S01]  /*1d20*/  @!PT LDS RZ, [RZ] ;  /* 0x00000000fffff984 */ /* 0x000fe20000000800 */
[----:B------:R1:W-:Y:S06]  /*1d30*/  MEMBAR.ALL.CTA ;  /* 0x0000000000007992 */ /* 0x0003ec0000008000 */
[----:B-1----:R-:W1:Y:S01]  /*1d40*/  FENCE.VIEW.ASYNC.S ;  /* 0x00000000000073c6 */ /* 0x002e620000000000 */
[----:B------:R-:W-:-:S04]  /*1d50*/  PRMT R2, RZ, 0x654, R2 ;  /* 0x00000654ff027816 */ /* 0x000fc80000000002 */
[----:B-1----:R1:W-:Y:S01]  /*1d60*/  SYNCS.ARRIVE.TRANS64.RED.A1T0 RZ, [R2+URZ], RZ ;  /* 0x000000ff02ff79a7 */ /* 0x0023e200081004ff */
[----:B--2---:R-:W-:-:S13]  /*1d70*/  LOP3.LUT P2, RZ, R6, 0x1, RZ, 0xc0, !PT ;  /* 0x0000000106ff7812 */ /* 0x004fda000784c0ff */
[----:B------:R-:W-:Y:S01]  /*1d80*/  @P2 SHF.R.U32.HI R3, RZ, 0x10, R5 ;  /* 0x00000010ff032819 */ /* 0x000fe20000011605 */
[----:B------:R-:W-:Y:S01]  /*1d90*/  VOTEU.ANY UP0, P2 ;  /* 0x0000000000ff7886 */ /* 0x000fe20001000100 */
[----:B------:R-:W-:Y:S02]  /*1da0*/  @P2 MOV R13, R4 ;  /* 0x00000004000d2202 */ /* 0x000fe40000000f00 */
[----:B------:R-:W-:Y:S02]  /*1db0*/  @P2 R2UR.BROADCAST UR8, R3 ;  /* 0x00000000030822ca */ /* 0x000fe400008e0000 */
[----:B------:R-:W-:-:S11]  /*1dc0*/  @P2 LOP3.LUT R11, R5, 0xffff, RZ, 0xc0, !PT ;  /* 0x0000ffff050b2812 */ /* 0x000fd600078ec0ff */
[----:B------:R-:W-:Y:S01]  /*1dd0*/  @UP0 UMOV UR36, UR8 ;  /* 0x0000000800240c82 */ /* 0x000fe20008000000 */
[----:B-1----:R-:W-:Y:S05]  /*1de0*/  @!P0 BRA `(.L_x_33) ;  /* 0x0000000000b88947 */ /* 0x002fea0003800000 */
[----:B------:R-:W4:Y:S01]  /*1df0*/  LDC.64 R4, c[0x0][0xb18] ;  /* 0x0002c600ff047b82 */ /* 0x000f220000000a00 */
[----:B------:R-:W-:-:S07]  /*1e00*/  ISETP.NE.AND P3, PT, R72, 0x1, PT ;  /* 0x000000014800780c */ /* 0x000fce0003f65270 */
[----:B------:R-:W1:Y:S08]  /*1e10*/  LDC.64 R6, c[0x0][0xb10] ;  /* 0x0002c400ff067b82 */ /* 0x000e700000000a00 */
[----:B------:R-:W2:Y:S08]  /*1e20*/  LDC R16, c[0x0][0xb20] ;  /* 0x0002c800ff107b82 */ /* 0x000eb00000000800 */
[----:B------:R-:W3:Y:S01]  /*1e30*/  LDC R18, c[0x0][0xb0c] ;  /* 0x0002c300ff127b82 */ /* 0x000ee20000000800 */
[----:B----4-:R-:W-:Y:S01]  /*1e40*/  IMAD.HI.U32 R17, R0, R5, RZ ;  /* 0x0000000500117227 */ /* 0x010fe200078e00ff */
[----:B------:R-:W-:-:S03]  /*1e50*/  ISETP.NE.AND P0, PT, R4, 0x1, PT ;  /* 0x000000010400780c */ /* 0x000fc60003f05270 */
[----:B------:R-:W-:-:S03]  /*1e60*/  IMAD.HI.U32 R5, R11, R5, RZ ;  /* 0x000000050b057227 */ /* 0x000fc600078e00ff */
[----:B------:R-:W4:Y:S01]  /*1e70*/  LDC.64 R2, c[0x0][0xb28] ;  /* 0x0002ca00ff027b82 */ /* 0x000f220000000a00 */
[----:B-1----:R-:W-:-:S04]  /*1e80*/  IMAD.HI.U32 R20, R9, R6, RZ ;  /* 0x0000000609147227 */ /* 0x002fc800078e00ff */
[----:B------:R-:W-:Y:S01]  /*1e90*/  IMAD.HI.U32 R22, R13, R6, RZ ;  /* 0x000000060d167227 */ /* 0x000fe200078e00ff */
[----:B------:R-:W-:Y:S02]  /*1ea0*/  SHF.R.U32.HI R20, RZ, R7, R20 ;  /* 0x00000007ff147219 */ /* 0x000fe40000011614 */
[-C--:B--2---:R-:W-:Y:S02]  /*1eb0*/  SHF.R.U32.HI R17, RZ, R16.reuse, R17 ;  /* 0x00000010ff117219 */ /* 0x084fe40000011611 */
[----:B------:R-:W-:Y:S02]  /*1ec0*/  SHF.R.U32.HI R16, RZ, R16, R5 ;  /* 0x00000010ff107219 */ /* 0x000fe40000011605 */
[----:B------:R-:W-:Y:S02]  /*1ed0*/  SEL R17, R0, R17, !P0 ;  /* 0x0000001100117207 */ /* 0x000fe40004000000 */
[----:B------:R-:W-:Y:S02]  /*1ee0*/  SHF.R.U32.HI R22, RZ, R7, R22 ;  /* 0x00000007ff167219 */ /* 0x000fe40000011616 */
[----:B---3--:R-:W-:-:S02]  /*1ef0*/  ISETP.NE.AND P1, PT, R18, 0x1, PT ;  /* 0x000000011200780c */ /* 0x008fc40003f25270 */
[----:B------:R-:W-:Y:S02]  /*1f00*/  SEL R5, R11, R16, !P0 ;  /* 0x000000100b057207 */ /* 0x000fe40004000000 */
[----:B------:R-:W-:Y:S02]  /*1f10*/  SEL R19, R9, R20, !P1 ;  /* 0x0000001409137207 */ /* 0x000fe40004800000 */
[----:B------:R-:W-:Y:S01]  /*1f20*/  SEL R7, R13, R22, !P1 ;  /* 0x000000160d077207 */ /* 0x000fe20004800000 */
[----:B----4-:R-:W-:-:S04]  /*1f30*/  IMAD.HI.U32 R20, R17, R2, RZ ;  /* 0x0000000211147227 */ /* 0x010fc800078e00ff */
[----:B------:R-:W-:Y:S01]  /*1f40*/  IMAD.HI.U32 R6, R19, R2, RZ ;  /* 0x0000000213067227 */ /* 0x000fe200078e00ff */
[----:B------:R-:W-:-:S04]  /*1f50*/  @P3 SHF.R.U32.HI R17, RZ, R3, R20 ;  /* 0x00000003ff113219 */ /* 0x000fc80000011614 */
        /* <DEDUP_REMOVED lines=8> */
[----:B------:R-:W-:-:S04]  /*1fe0*/  @!P0 IMAD.HI.U32 R16, R7, R2, RZ ;  /* 0x0000000207108227 */ /* 0x000fc800078e00ff */
[----:B------:R-:W-:Y:S01]  /*1ff0*/  IMAD.MOV R2, RZ, RZ, -R6 ;  /* 0x000000ffff027224 */ /* 0x000fe200078e0a06 */
[----:B------:R-:W-:-:S03]  /*2000*/  @!P0 SHF.R.U32.HI R16, RZ, R3, R16 ;  /* 0x00000003ff108219 */ /* 0x000fc60000011610 */
[----:B------:R-:W-:Y:S01]  /*2010*/  IMAD R2, R72, R2, R5 ;  /* 0x0000000248027224 */ /* 0x000fe200078e0205 */
[----:B------:R-:W-:Y:S02]  /*2020*/  @!P0 SEL R3, R7, R16, !P3 ;  /* 0x0000001007038207 */ /* 0x000fe40005800000 */
[----:B------:R-:W-:-:S03]  /*2030*/  IADD3 R16, PT, PT, -R5, RZ, RZ ;  /* 0x000000ff05107210 */ /* 0x000fc60007ffe1ff */
[--C-:B------:R-:W-:Y:S02]  /*2040*/  @!P0 IMAD.IADD R6, R6, 0x1, -R3.reuse ;  /* 0x0000000106068824 */ /* 0x100fe400078e0a03 */
[----:B------:R-:W-:Y:S01]  /*2050*/  @!P0 IMAD R3, R2, R19, R3 ;  /* 0x0000001302038224 */ /* 0x000fe200078e0203 */
[----:B------:R-:W-:Y:S01]  /*2060*/  IADD3 R2, PT, PT, -R7, RZ, RZ ;  /* 0x000000ff07027210 */ /* 0x000fe20007ffe1ff */
[----:B------:R-:W-:Y:S02]  /*2070*/  @!P0 IMAD R5, R72, R6, R7 ;  /* 0x0000000648058224 */ /* 0x000fe400078e0207 */
[----:B------:R-:W-:Y:S02]  /*2080*/  IMAD R11, R4, R16, R11 ;  /* 0x00000010040b7224 */ /* 0x000fe400078e020b */
[----:B------:R-:W-:Y:S02]  /*2090*/  @!P0 IMAD.MOV.U32 R7, RZ, RZ, R3 ;  /* 0x000000ffff078224 */ /* 0x000fe400078e0003 */
[----:B------:R-:W-:-:S02]  /*20a0*/  IMAD R2, R18, R2, R13 ;  /* 0x0000000212027224 */ /* 0x000fc400078e020d */
[----:B------:R-:W-:Y:S02]  /*20b0*/  IMAD R11, R5, R4, R11 ;  /* 0x00000004050b7224 */ /* 0x000fe400078e020b */
[----:B------:R-:W-:Y:S02]  /*20c0*/  IMAD R13, R7, R18, R2 ;  /* 0x00000012070d7224 */ /* 0x000fe400078e0202 */
.L_x_33:
[----:B------:R-:W1:Y:S02]  /*20d0*/  LDCU UR8, c[0x0][0xb30] ;  /* 0x00016600ff0877ac */ /* 0x000e640008000800 */
[----:B-1----:R-:W-:-:S09]  /*20e0*/  UISETP.NE.AND UP0, UPT, UR8, 0x1, UPT ;  /* 0x000000010800788c */ /* 0x002fd2000bf05270 */
[----:B------:R-:W-:Y:S05]  /*20f0*/  BRA.U UP0, `(.L_x_34) ;  /* 0x0000000100407547 */ /* 0x000fea000b800000 */
[----:B------:R-:W1:Y:S08]  /*2100*/  LDC.64 R4, c[0x0][0xb10] ;  /* 0x0002c400ff047b82 */ /* 0x000e700000000a00 */
[----:B------:R-:W2:Y:S08]  /*2110*/  LDC.64 R2, c[0x0][0xb18] ;  /* 0x0002c600ff027b82 */ /* 0x000eb00000000a00 */
[----:B------:R-:W3:Y:S08]  /*2120*/  LDC R6, c[0x0][0xb20] ;  /* 0x0002c800ff067b82 */ /* 0x000ef00000000800 */
[----:B------:R-:W4:Y:S01]  /*2130*/  LDC R16, c[0x0][0xb0c] ;  /* 0x0002c300ff107b82 */ /* 0x000f220000000800 */
[----:B-1----:R-:W-:-:S05]  /*2140*/  IMAD.HI.U32 R4, R13, R4, RZ ;  /* 0x000000040d047227 */ /* 0x002fca00078e00ff */
[----:B------:R-:W-:Y:S01]  /*2150*/  SHF.R.U32.HI R4, RZ, R5, R4 ;  /* 0x00000005ff047219 */ /* 0x000fe20000011604 */
[----:B--2---:R-:W-:Y:S01]  /*2160*/  IMAD.HI.U32 R3, R11, R3, RZ ;  /* 0x000000030b037227 */ /* 0x004fe200078e00ff */
[----:B------:R-:W-:-:S04]  /*2170*/  ISETP.NE.AND P0, PT, R2, 0x1, PT ;  /* 0x000000010200780c */ /* 0x000fc80003f05270 */
[----:B---3--:R-:W-:-:S04]  /*2180*/  SHF.R.U32.HI R6, RZ, R6, R3 ;  /* 0x00000006ff067219 */ /* 0x008fc80000011603 */
[----:B------:R-:W-:Y:S02]  /*2190*/  SEL R3, R11, R6, !P0 ;  /* 0x000000060b037207 */ /* 0x000fe40004000000 */
[----:B----4-:R-:W-:-:S04]  /*21a0*/  ISETP.NE.AND P1, PT, R16, 0x1, PT ;  /* 0x000000011000780c */ /* 0x010fc80003f25270 */
[----:B------:R-:W-:-:S05]  /*21b0*/  SEL R4, R13, R4, !P1 ;  /* 0x000000040d047207 */ /* 0x000fca0004800000 */
[----:B------:R-:W-:Y:S02]  /*21c0*/  IMAD.IADD R5, R3, 0x1, -R4 ;  /* 0x0000000103057824 */ /* 0x000fe400078e0a04 */
[----:B------:R-:W-:Y:S02]  /*21d0*/  IMAD.IADD R3, R4, 0x1, -R3 ;  /* 0x0000000104037824 */ /* 0x000fe400078e0a03 */
[----:B------:R-:W-:Y:S02]  /*21e0*/  IMAD R13, R5, R16, R13 ;  /* 0x00000010050d7224 */ /* 0x000fe400078e020d */
[----:B------:R-:W-:-:S07]  /*21f0*/  IMAD R11, R3, R2, R11 ;  /* 0x00000002030b7224 */ /* 0x000fce00078e020b */
.L_x_34:
[----:B------:R-:W-:Y:S01]  /*2200*/  VIADD R14, R14, 0x1 ;  /* 0x000000010e0e7836 */ /* 0x000fe20000000000 */
[----:B------:R-:W-:Y:S01]  /*2210*/  PLOP3.LUT P1, PT, PT, PT, PT, 0x80, 0x8 ;  /* 0x000000000008781c */ /* 0x000fe20003f2f070 */
[----:B------:R-:W-:Y:S02]  /*2220*/  IMAD.IADD R21, R13, 0x1, R152 ;  /* 0x000000010d157824 */ /* 0x000fe400078e0298 */
[----:B------:R-:W-:Y:S01]  /*2230*/  IMAD.IADD R20, R11, 0x1, R150 ;  /* 0x000000010b147824 */ /* 0x000fe200078e0296 */
[----:B------:R-:W-:-:S04]  /*2240*/  ISETP.NE.AND P0, PT, R14, 0x2, PT ;  /* 0x000000020e00780c */ /* 0x000fc80003f05270 */
[----:B------:R-:W-:Y:S02]  /*2250*/  SEL R3, RZ, 0x1, P0 ;  /* 0x00000001ff037807 */ /* 0x000fe40000000000 */
[----:B------:R-:W-:Y:S02]  /*2260*/  SEL R14, R14, RZ, P0 ;  /* 0x000000ff0e0e7207 */ /* 0x000fe40000000000 */
[----:B------:R-:W-:Y:S01]  /*2270*/  LOP3.LUT R12, R12, R3, RZ, 0x3c, !PT ;  /* 0x000000030c0c7212 */ /* 0x000fe200078e3cff */
[----:B------:R-:W-:Y:S06]  /*2280*/  @P2 BRA `(.L_x_35) ;  /* 0xfffffff000a02947 */ /* 0x000fec000383ffff */
[----:B------:R-:W-:Y:S01]  /*2290*/  UIADD3 UR4, UPT, UPT, UR4, 0x20, URZ ;  /* 0x0000002004047890 */ /* 0x000fe2000fffe0ff */
[----:B------:R-:W-:-:S03]  /*22a0*/  SHF.L.U32 R3, R15, 0x1f, RZ ;  /* 0x0000001f0f037819 */ /* 0x000fc600000006ff */
[----:B------:R-:W-:-:S09]  /*22b0*/  ULEA UR5, UR6, UR4, 0x3 ;  /* 0x0000000406057291 */ /* 0x000fd2000f8e18ff */
[----:B------:R-:W1:Y:S02]  /*22c0*/  SYNCS.PHASECHK.TRANS64.TRYWAIT P0, [UR5], R3 ;  /* 0x00000003ff0075a7 */ /* 0x000e640008001105 */
[----:B-1----:R-:W-:Y:S05]  /*22d0*/  @!P0 BRA `(.L_x_36) ;  /* 0x0000006000248947 */ /* 0x002fea0003800000 */
.L_x_110:
[----:B------:R-:W-:-:S04]  /*22e0*/  UIADD3 UR6, UPT, UPT, UR6, 0x1, URZ ;  /* 0x0000000106067890 */ /* 0x000fc8000fffe0ff */
[----:B------:R-:W-:-:S04]  /*22f0*/  UISETP.NE.AND UP0, UPT, UR6, 0x4, UPT ;  /* 0x000000040600788c */ /* 0x000fc8000bf05270 */
[----:B------:R-:W-:Y:S02]  /*2300*/  USEL UR7, URZ, 0x1, UP0 ;  /* 0x00000001ff077887 */ /* 0x000fe40008000000 */
[----:B------:R-:W-:-:S04]  /*2310*/  USEL UR6, UR6, URZ, UP0 ;  /* 0x000000ff06067287 */ /* 0x000fc80008000000 */
[----:B------:R-:W-:Y:S01]  /*2320*/  ULEA UR5, UR6, UR4, 0x3 ;  /* 0x0000000406057291 */ /* 0x000fe2000f8e18ff */
[----:B------:R-:W-:-:S04]  /*2330*/  LOP3.LUT R2, R15, UR7, RZ, 0x3c, !PT ;  /* 0x000000070f027c12 */ /* 0x000fc8000f8e3cff */
[----:B-1----:R-:W-:-:S04]  /*2340*/  SHF.L.U32 R3, R2, 0x1f, RZ ;  /* 0x0000001f02037819 */ /* 0x002fc800000006ff */
[----:B------:R-:W1:Y:S02]  /*2350*/  SYNCS.PHASECHK.TRANS64.TRYWAIT P0, [UR5], R3 ;  /* 0x00000003ff0075a7 */ /* 0x000e640008001105 */
[----:B-1----:R-:W-:Y:S05]  /*2360*/  @!P0 BRA `(.L_x_37) ;  /* 0x0000006000188947 */ /* 0x002fea0003800000 */
.L_x_112:
        /* <DEDUP_REMOVED lines=9> */
.L_x_114:
[----:B------:R-:W-:-:S04]  /*2400*/  UIADD3 UR6, UPT, UPT, UR6, 0x1, URZ ;  /* 0x0000000106067890 */ /* 0x000fc8000fffe0ff */
[----:B------:R-:W-:-:S04]  /*2410*/  UISETP.NE.AND UP0, UPT, UR6, 0x4, UPT ;  /* 0x000000040600788c */ /* 0x000fc8000bf05270 */
[----:B------:R-:W-:Y:S02]  /*2420*/  USEL UR5, URZ, 0x1, UP0 ;  /* 0x00000001ff057887 */ /* 0x000fe40008000000 */
[----:B------:R-:W-:-:S04]  /*2430*/  USEL UR6, UR6, URZ, UP0 ;  /* 0x000000ff06067287 */ /* 0x000fc80008000000 */
[----:B------:R-:W-:Y:S01]  /*2440*/  ULEA UR6, UR6, UR4, 0x3 ;  /* 0x0000000406067291 */ /* 0x000fe2000f8e18ff */
[----:B-1----:R-:W-:-:S04]  /*2450*/  LOP3.LUT R3, R2, UR5, RZ, 0x3c, !PT ;  /* 0x0000000502037c12 */ /* 0x002fc8000f8e3cff */
[----:B------:R-:W-:Y:S01]  /*2460*/  SHF.L.U32 R3, R3, 0x1f, RZ ;  /* 0x0000001f03037819 */ /* 0x000fe200000006ff */
[----:B----4-:R-:W-:-:S07]  /*2470*/  IMAD.U32 R0, RZ, RZ, UR6 ;  /* 0x00000006ff007e24 */ /* 0x010fce000f8e00ff */
.L_x_39:
[----:B-1----:R1:W2:Y:S02]  /*2480*/  SYNCS.PHASECHK.TRANS64.TRYWAIT P0, [R0+URZ], R3 ;  /* 0x00000003000075a7 */ /* 0x0022a400080011ff */
[----:B--2---:R-:W-:Y:S05]  /*2490*/  @!P0 NANOSLEEP.SYNCS 0x989680 ;  /* 0x009896800000895d */ /* 0x004fea0003900000 */
[----:B------:R-:W2:Y:S02]  /*24a0*/  @!P0 SYNCS.PHASECHK.TRANS64 P0, [R0+URZ], R3 ;  /* 0x00000003000085a7 */ /* 0x000ea400080010ff */
[----:B--2---:R-:W-:Y:S05]  /*24b0*/  @P0 EXIT ;  /* 0x000000000000094d */ /* 0x004fea0003800000 */
[----:B------:R-:W-:Y:S05]  /*24c0*/  BRA `(.L_x_39) ;  /* 0xfffffffc00ec7947 */ /* 0x000fea000383ffff */
.L_x_17:
[----:B------:R-:W-:-:S04]  /*24d0*/  UISETP.NE.AND UP1, UPT, UR37, URZ, UPT ;  /* 0x000000ff2500728c */ /* 0x000fc8000bf25270 */
[----:B------:R-:W-:-:S09]  /*24e0*/  UISETP.NE.OR UP1, UPT, UR8, 0x1, UP1 ;  /* 0x000000010800788c */ /* 0x000fd20008f25670 */
[----:B------:R-:W-:Y:S05]  /*24f0*/  BRA.U UP1, `(.L_x_40) ;  /* 0x0000000501487547 */ /* 0x000fea000b800000 */
[----:B------:R-:W-:Y:S01]  /*2500*/  ISETP.NE.AND P2, PT, R2, RZ, PT ;  /* 0x000000ff0200720c */ /* 0x000fe20003f45270 */
[----:B------:R-:W-:Y:S01]  /*2510*/  IMAD.MOV.U32 R12, RZ, RZ, 0x1 ;  /* 0x00000001ff0c7424 */ /* 0x000fe200078e00ff */
[----:B------:R-:W-:Y:S02]  /*2520*/  CS2R R10, SRZ ;  /* 0x00000000000a7805 */ /* 0x000fe4000001ff00 */
[----:B------:R-:W-:Y:S01]  /*2530*/  CS2R R8, SRZ ;  /* 0x0000000000087805 */ /* 0x000fe2000001ff00 */
[----:B------:R-:W-:Y:S01]  /*2540*/  UMOV UR4, 0x400 ;  /* 0x0000040000047882 */ /* 0x000fe20000000000 */
[----:B------:R-:W-:Y:S01]  /*2550*/  UMOV UR6, URZ ;  /* 0x000000ff00067c82 */ /* 0x000fe20008000000 */
[----:B------:R-:W-:-:S12]  /*2560*/  ULEA UR37, UR37, UR4, 0x18 ;  /* 0x0000000425257291 */ /* 0x000fd8000f8ec0ff */
.L_x_44:
[----:B------:R-:W-:Y:S02]  /*2570*/  LEA R0, R8, UR37, 0x3 ;  /* 0x0000002508007c11 */ /* 0x000fe4000f8e18ff */
[----:B------:R-:W-:-:S03]  /*2580*/  SHF.L.U32 R5, R9, 0x1f, RZ ;  /* 0x0000001f09057819 */ /* 0x000fc600000006ff */
[----:B------:R-:W-:Y:S01]  /*2590*/  VIADD R4, R0, 0xe0 ;  /* 0x000000e000047836 */ /* 0x000fe20000000000 */
[----:B------:R-:W1:Y:S02]  /*25a0*/  SYNCS.PHASECHK.TRANS64.TRYWAIT P0, [R0+URZ+0xd0], R5 ;  /* 0x0000d005000075a7 */ /* 0x000e6400080011ff */
[----:B-1----:R-:W-:Y:S05]  /*25b0*/  @!P0 BRA `(.L_x_41) ;  /* 0x0000005c00b48947 */ /* 0x002fea0003800000 */
.L_x_115:
[----:B------:R-:W-:Y:S01]  /*25c0*/  ULEA UR5, UR6, UR37, 0x3 ;  /* 0x0000002506057291 */ /* 0x000fe2000f8e18ff */
[----:B------:R-:W-:Y:S02]  /*25d0*/  PRMT R4, RZ, 0x654, R4 ;  /* 0x00000654ff047816 */ /* 0x000fe40000000004 */
[----:B-1----:R-:W-:Y:S01]  /*25e0*/  SHF.L.U32 R5, R12, 0x1f, RZ ;  /* 0x0000001f0c057819 */ /* 0x002fe200000006ff */
[----:B------:R-:W-:Y:S01]  /*25f0*/  UIADD3 UR4, UPT, UPT, UR5, 0x70, URZ ;  /* 0x0000007005047890 */ /* 0x000fe2000fffe0ff */
[----:B------:R1:W-:Y:S05]  /*2600*/  SYNCS.ARRIVE.TRANS64.RED.A1T0 RZ, [R4+URZ], RZ ;  /* 0x000000ff04ff79a7 */ /* 0x0003ea00081004ff */
[----:B------:R-:W-:Y:S01]  /*2610*/  IMAD.U32 R7, RZ, RZ, UR4 ;  /* 0x00000004ff077e24 */ /* 0x000fe2000f8e00ff */
[----:B------:R-:W2:Y:S04]  /*2620*/  SYNCS.PHASECHK.TRANS64.TRYWAIT P0, [UR5+0x80], R5 ;  /* 0x00008005ff0075a7 */ /* 0x000ea80008001105 */
[----:B------:R-:W-:Y:S01]  /*2630*/  PRMT R6, R2, 0x654, R7 ;  /* 0x0000065402067816 */ /* 0x000fe20000000007 */
[----:B-1----:R-:W-:Y:S01]  /*2640*/  @!P2 IMAD.MOV.U32 R4, RZ, RZ, 0x10 ;  /* 0x00000010ff04a424 */ /* 0x002fe200078e00ff */
[----:B--2---:R-:W-:Y:S06]  /*2650*/  @!P0 BRA `(.L_x_42) ;  /* 0x0000005c00a08947 */ /* 0x004fec0003800000 */
.L_x_117:
[----:B------:R-:W-:Y:S01]  /*2660*/  ULEA UR4, UR6, UR37, 0x4 ;  /* 0x0000002506047291 */ /* 0x000fe2000f8e20ff */
[----:B------:R-:W-:Y:S01]  /*2670*/  SEL R3, R6, R3, !P2 ;  /* 0x0000000306037207 */ /* 0x000fe20005000000 */
[----:B------:R-:W-:Y:S01]  /*2680*/  UIADD3 UR5, UPT, UPT, UR5, 0x70, URZ ;  /* 0x0000007005057890 */ /* 0x000fe2000fffe0ff */
[----:B-1----:R-:W-:Y:S01]  /*2690*/  LEA R0, R11, UR37, 0x3 ;  /* 0x000000250b007c11 */ /* 0x002fe2000f8e18ff */
[----:B------:R-:W-:Y:S01]  /*26a0*/  UIADD3 UR4, UPT, UPT, UR4, 0x100, URZ ;  /* 0x0000010004047890 */ /* 0x000fe2000fffe0ff */
[----:B------:R-:W-:Y:S01]  /*26b0*/  SHF.L.U32 R5, R10, 0x1f, RZ ;  /* 0x0000001f0a057819 */ /* 0x000fe200000006ff */
[----:B------:R1:W-:Y:S01]  /*26c0*/  @!P2 SYNCS.ARRIVE.TRANS64.RED RZ, [R3+URZ], R4 ;  /* 0x0000000403ffa9a7 */ /* 0x0003e200080004ff */
[----:B------:R-:W-:Y:S01]  /*26d0*/  UIADD3 UR6, UPT, UPT, UR6, 0x1, URZ ;  /* 0x0000000106067890 */ /* 0x000fe2000fffe0ff */
[----:B------:R-:W-:-:S03]  /*26e0*/  VIADD R8, R8, 0x1 ;  /* 0x0000000108087836 */ /* 0x000fc60000000000 */
[----:B------:R-:W-:Y:S02]  /*26f0*/  UISETP.NE.AND UP0, UPT, UR6, 0x2, UPT ;  /* 0x000000020600788c */ /* 0x000fe4000bf05270 */
[----:B------:R-:W-:Y:S06]  /*2700*/  UGETNEXTWORKID.BROADCAST [UR4], [UR5] ;  /* 0x00000000040073ca */ /* 0x000fec0008000100 */
[----:B------:R-:W-:Y:S01]  /*2710*/  USEL UR4, URZ, 0x1, UP0 ;  /* 0x00000001ff047887 */ /* 0x000fe20008000000 */
[----:B------:R-:W-:Y:S01]  /*2720*/  ISETP.NE.AND P0, PT, R8, 0x2, PT ;  /* 0x000000020800780c */ /* 0x000fe20003f05270 */
[----:B------:R-:W-:Y:S01]  /*2730*/  USEL UR6, UR6, URZ, UP0 ;  /* 0x000000ff06067287 */ /* 0x000fe20008000000 */
[----:B------:R-:W2:Y:S03]  /*2740*/  SYNCS.PHASECHK.TRANS64.TRYWAIT P1, [R0+URZ+0x70], R5 ;  /* 0x00007005000075a7 */ /* 0x000ea600080211ff */
[----:B------:R-:W-:Y:S01]  /*2750*/  LOP3.LUT R12, R12, UR4, RZ, 0x3c, !PT ;  /* 0x000000040c0c7c12 */ /* 0x000fe2000f8e3cff */
[----:B-12---:R-:W-:Y:S07]  /*2760*/  @!P1 BRA `(.L_x_43) ;  /* 0x0000005c00749947 */ /* 0x006fee0003800000 */
.L_x_118:
[C---:B------:R-:W-:Y:S01]  /*2770*/  LEA R4, R11.reuse, UR37, 0x4 ;  /* 0x000000250b047c11 */ /* 0x040fe2000f8e20ff */
[----:B-1----:R-:W-:Y:S01]  /*2780*/  VIADD R0, R0, 0x80 ;  /* 0x0000008000007836 */ /* 0x002fe20000000000 */
[----:B------:R-:W-:Y:S01]  /*2790*/  SEL R8, R8, RZ, P0 ;  /* 0x000000ff08087207 */ /* 0x000fe20000000000 */
[----:B------:R-:W-:-:S03]  /*27a0*/  VIADD R11, R11, 0x1 ;  /* 0x000000010b0b7836 */ /* 0x000fc60000000000 */
[----:B------:R-:W1:Y:S01]  /*27b0*/  LDS.128 R4, [R4+0x100] ;  /* 0x0001000004047984 */ /* 0x000e620000000c00 */
[----:B------:R-:W-:Y:S02]  /*27c0*/  PRMT R0, RZ, 0x654, R0 ;  /* 0x00000654ff007816 */ /* 0x000fe40000000000 */
[C---:B------:R-:W-:Y:S01]  /*27d0*/  ISETP.NE.AND P1, PT, R11.reuse, 0x2, PT ;  /* 0x000000020b00780c */ /* 0x040fe20003f25270 */
[----:B------:R-:W-:Y:S01]  /*27e0*/  @!PT LDS RZ, [RZ] ;  /* 0x00000000fffff984 */ /* 0x000fe20000000800 */
[----:B------:R-:W-:Y:S01]  /*27f0*/  @!PT LDS RZ, [RZ] ;  /* 0x00000000fffff984 */ /* 0x000fe20000000800 */
[----:B------:R-:W-:Y:S01]  /*2800*/  @!PT LDS RZ, [RZ] ;  /* 0x00000000fffff984 */ /* 0x000fe20000000800 */
[----:B------:R-:W-:Y:S01]  /*2810*/  @!PT LDS RZ, [RZ] ;  /* 0x00000000fffff984 */ /* 0x000fe20000000800 */
[----:B------:R2:W-:Y:S06]  /*2820*/  MEMBAR.ALL.CTA ;  /* 0x0000000000007992 */ /* 0x0005ec0000008000 */
[----:B--2---:R-:W2:Y:S01]  /*2830*/  FENCE.VIEW.ASYNC.S ;  /* 0x00000000000073c6 */ /* 0x004ea20000000000 */
[----:B------:R-:W-:Y:S01]  /*2840*/  SEL R11, R11, RZ, P1 ;  /* 0x000000ff0b0b7207 */ /* 0x000fe20000800000 */
[----:B--2---:R2:W-:Y:S01]  /*2850*/  SYNCS.ARRIVE.TRANS64.RED.A1T0 RZ, [R0+URZ], RZ ;  /* 0x000000ff00ff79a7 */ /* 0x0045e200081004ff */
[----:B-1----:R-:W-:-:S02]  /*2860*/  LOP3.LUT P3, RZ, R6, 0x1, RZ, 0xc0, !PT ;  /* 0x0000000106ff7812 */ /* 0x002fc4000786c0ff */
[----:B------:R-:W-:-:S04]  /*2870*/  SEL R5, RZ, 0x1, P1 ;  /* 0x00000001ff057807 */ /* 0x000fc80000800000 */
[----:B------:R-:W-:Y:S02]  /*2880*/  LOP3.LUT R10, R10, R5, RZ, 0x3c, !PT ;  /* 0x000000050a0a7212 */ /* 0x000fe400078e3cff */
[----:B--2---:R-:W-:-:S04]  /*2890*/  SEL R0, RZ, 0x1, P0 ;  /* 0x00000001ff007807 */ /* 0x004fc80000000000 */
[----:B------:R-:W-:Y:S01]  /*28a0*/  LOP3.LUT R9, R9, R0, RZ, 0x3c, !PT ;  /* 0x0000000009097212 */ /* 0x000fe200078e3cff */
[----:B------:R-:W-:Y:S06]  /*28b0*/  @P3 BRA `(.L_x_44) ;  /* 0xfffffffc002c3947 */ /* 0x000fec000383ffff */
[----:B------:R-:W-:Y:S01]  /*28c0*/  ULEA UR5, UR6, UR37, 0x3 ;  /* 0x0000002506057291 */ /* 0x000fe2000f8e18ff */
[----:B------:R-:W-:-:S08]  /*28d0*/  SHF.L.U32 R3, R12, 0x1f, RZ ;  /* 0x0000001f0c037819 */ /* 0x000fd000000006ff */
[----:B------:R-:W1:Y:S02]  /*28e0*/  SYNCS.PHASECHK.TRANS64 P0, [UR5+0x80], R3 ;  /* 0x00008003ff0075a7 */ /* 0x000e640008001005 */
[----:B-1----:R-:W-:Y:S05]  /*28f0*/  @P0 BRA `(.L_x_45) ;  /* 0x0000000000080947 */ /* 0x002fea0003800000 */
[----:B------:R-:W1:Y:S02]  /*2900*/  SYNCS.PHASECHK.TRANS64.TRYWAIT P0, [UR5+0x80], R3 ;  /* 0x00008003ff0075a7 */ /* 0x000e640008001105 */
[----:B-1----:R-:W-:Y:S05]  /*2910*/  @!P0 BRA `(.L_x_46) ;  /* 0x0000005c001c8947 */ /* 0x002fea0003800000 */
.L_x_45:
[----:B------:R-:W-:-:S04]  /*2920*/  UIADD3 UR4, UPT, UPT, UR6, 0x1, URZ ;  /* 0x0000000106047890 */ /* 0x000fc8000fffe0ff */
[----:B------:R-:W-:-:S04]  /*2930*/  UISETP.NE.AND UP0, UPT, UR4, 0x2, UPT ;  /* 0x000000020400788c */ /* 0x000fc8000bf05270 */
[----:B------:R-:W-:Y:S02]  /*2940*/  USEL UR7, URZ, 0x1, UP0 ;  /* 0x00000001ff077887 */ /* 0x000fe40008000000 */
[----:B------:R-:W-:-:S04]  /*2950*/  USEL UR4, UR4, URZ, UP0 ;  /* 0x000000ff04047287 */ /* 0x000fc80008000000 */
[----:B------:R-:W-:Y:S01]  /*2960*/  ULEA UR4, UR4, UR37, 0x3 ;  /* 0x0000002504047291 */ /* 0x000fe2000f8e18ff */
[----:B-1----:R-:W-:-:S04]  /*2970*/  LOP3.LUT R3, R12, UR7, RZ, 0x3c, !PT ;  /* 0x000000070c037c12 */ /* 0x002fc8000f8e3cff */
[----:B------:R-:W-:-:S04]  /*2980*/  SHF.L.U32 R0, R3, 0x1f, RZ ;  /* 0x0000001f03007819 */ /* 0x000fc800000006ff */
[----:B------:R-:W1:Y:S02]  /*2990*/  SYNCS.PHASECHK.TRANS64 P0, [UR4+0x80], R0 ;  /* 0x00008000ff0075a7 */ /* 0x000e640008001004 */
[----:B-1----:R-:W-:Y:S05]  /*29a0*/  @P0 EXIT ;  /* 0x000000000000094d */ /* 0x002fea0003800000 */
[----:B------:R-:W-:Y:S02]  /*29b0*/  SHF.L.U32 R3, R3, 0x1f, RZ ;  /* 0x0000001f03037819 */ /* 0x000fe400000006ff */
[----:B------:R-:W-:-:S07]  /*29c0*/  MOV R0, UR4 ;  /* 0x0000000400007c02 */ /* 0x000fce0008000f00 */
.L_x_47:
[----:B-1----:R1:W2:Y:S02]  /*29d0*/  SYNCS.PHASECHK.TRANS64.TRYWAIT P0, [R0+URZ+0x80], R3 ;  /* 0x00008003000075a7 */ /* 0x0022a400080011ff */
[----:B--2---:R-:W-:Y:S05]  /*29e0*/  @!P0 NANOSLEEP.SYNCS 0x989680 ;  /* 0x009896800000895d */ /* 0x004fea0003900000 */
[----:B------:R-:W2:Y:S02]  /*29f0*/  @!P0 SYNCS.PHASECHK.TRANS64 P0, [R0+URZ+0x80], R3 ;  /* 0x00008003000085a7 */ /* 0x000ea400080010ff */
[----:B--2---:R-:W-:Y:S05]  /*2a00*/  @P0 EXIT ;  /* 0x000000000000094d */ /* 0x004fea0003800000 */
[----:B------:R-:W-:Y:S05]  /*2a10*/  BRA `(.L_x_47) ;  /* 0xfffffffc00ec7947 */ /* 0x000fea000383ffff */
.L_x_40:
[----:B------:R-:W-:-:S09]  /*2a20*/  UISETP.NE.AND UP1, UPT, UR8, URZ, UPT ;  /* 0x000000ff0800728c */ /* 0x000fd2000bf25270 */
[----:B------:R-:W-:Y:S05]  /*2a30*/  BRA.U UP1, `(.L_x_48) ;  /* 0x0000000d017c7547 */ /* 0x000fea000b800000 */
[----:B------:R-:W-:Y:S01]  /*2a40*/  UMOV UR4, 0x40 ;  /* 0x0000004000047882 */ /* 0x000fe20000000000 */
[----:B------:R-:W-:Y:S01]  /*2a50*/  NOP ;  /* 0x0000000000007918 */ /* 0x000fe20000000000 */
[----:B------:R-:W-:Y:S01]  /*2a60*/  ULEA UR4, UR37, UR4, 0x18 ;  /* 0x0000000425047291 */ /* 0x000fe2000f8ec0ff */
[----:B------:R-:W-:Y:S02]  /*2a70*/  UMOV UR5, 0x400 ;  /* 0x0000040000057882 */ /* 0x000fe40000000000 */
[----:B------:R-:W-:-:S06]  /*2a80*/  ULEA UR37, UR37, UR5, 0x18 ;  /* 0x0000000525257291 */ /* 0x000fcc000f8ec0ff */
[----:B------:R-:W1:Y:S02]  /*2a90*/  LDS.U8 R0, [UR4+0x1c] ;  /* 0x00001c04ff007984 */ /* 0x000e640008000000 */
[----:B-1----:R-:W-:-:S13]  /*2aa0*/  ISETP.NE.AND P0, PT, R0, RZ, PT ;  /* 0x000000ff0000720c */ /* 0x002fda0003f05270 */
[----:B------:R-:W-:Y:S05]  /*2ab0*/  @P0 BRA `(.L_x_49) ;  /* 0x0000000000580947 */ /* 0x000fea0003800000 */
[----:B------:R-:W-:-:S13]  /*2ac0*/  ELECT P0, URZ, PT ;  /* 0x0000000000ff782f */ /* 0x000fda0003800000 */
[----:B------:R-:W-:Y:S05]  /*2ad0*/  @!P0 BRA `(.L_x_50) ;  /* 0x0000000000608947 */ /* 0x000fea0003800000 */
[----:B------:R-:W-:Y:S01]  /*2ae0*/  UMOV UR5, 0x10 ;  /* 0x0000001000057882 */ /* 0x000fe20000000000 */
[----:B------:R-:W-:Y:S01]  /*2af0*/  HFMA2 R0, -RZ, RZ, 0, 5.9604644775390625e-08 ;  /* 0x00000001ff007431 */ /* 0x000fe200000001ff */
[----:B------:R-:W-:-:S03]  /*2b00*/  MOV R2, 0xffff ;  /* 0x0000ffff00027802 */ /* 0x000fc60000000f00 */
[----:B------:R-:W-:Y:S04]  /*2b10*/  DEPBAR.LE SB1, 0x36 ;  /* 0x00009d800000791a */ /* 0x000fe80000000000 */
[----:B------:R-:W1:Y:S02]  /*2b20*/  UTCATOMSWS.FIND_AND_SET.ALIGN UP0, UR5, UR5 ;  /* 0x00000005000575e3 */ /* 0x000e640008000800 */
[----:B-1----:R-:W-:Y:S01]  /*2b30*/  MOV R3, UR5 ;  /* 0x0000000500037c02 */ /* 0x002fe20008000f00 */
[----:B------:R-:W-:Y:S06]  /*2b40*/  BRA.U UP0, `(.L_x_51) ;  /* 0x0000000100187547 */ /* 0x000fec000b800000 */
.L_x_52:
[----:B------:R-:W-:Y:S05]  /*2b50*/  NANOSLEEP 0x64 ;  /* 0x000000640000795d */ /* 0x000fea0003800000 */
[----:B------:R-:W-:-:S05]  /*2b60*/  UMOV UR5, 0x10 ;  /* 0x0000001000057882 */ /* 0x000fca0000000000 */
[----:B------:R-:W-:Y:S04]  /*2b70*/  DEPBAR.LE SB1, 0x36 ;  /* 0x00009d800000791a */ /* 0x000fe80000000000 */
[----:B------:R-:W1:Y:S02]  /*2b80*/  UTCATOMSWS.FIND_AND_SET.ALIGN UP0, UR5, UR5 ;  /* 0x00000005000575e3 */ /* 0x000e640008000800 */
[----:B-1----:R-:W-:Y:S01]  /*2b90*/  MOV R3, UR5 ;  /* 0x0000000500037c02 */ /* 0x002fe20008000f00 */
[----:B------:R-:W-:Y:S05]  /*2ba0*/  BRA.U !UP0, `(.L_x_52) ;  /* 0xfffffffd08e87547 */ /* 0x000fea000b83ffff */
.L_x_51:
[-C--:B------:R-:W-:Y:S02]  /*2bb0*/  SHF.L.U32 R2, R2, R3.reuse, RZ ;  /* 0x0000000302027219 */ /* 0x080fe400000006ff */
[----:B------:R-:W-:Y:S01]  /*2bc0*/  SHF.L.U32 R0, R0, R3, RZ ;  /* 0x0000000300007219 */ /* 0x000fe200000006ff */
[----:B------:R-:W-:Y:S02]  /*2bd0*/  IMAD.SHL.U32 R3, R3, 0x20, RZ ;  /* 0x0000002003037824 */ /* 0x000fe400078e00ff */
[----:B------:R1:W-:Y:S04]  /*2be0*/  ATOMS.OR RZ, [UR4+0x14], R2 ;  /* 0x00001402ffff798c */ /* 0x0003e8000b000004 */
[----:B------:R1:W-:Y:S04]  /*2bf0*/  ATOMS.OR RZ, [UR4+0x18], R0 ;  /* 0x00001800ffff798c */ /* 0x0003e8000b000004 */
[----:B------:R1:W-:Y:S01]  /*2c00*/  STS [UR37+0x120], R3 ;  /* 0x00012003ff007988 */ /* 0x0003e20008000825 */
[----:B------:R-:W-:Y:S05]  /*2c10*/  BRA `(.L_x_50) ;  /* 0x0000000000107947 */ /* 0x000fea0003800000 */
.L_x_49:
[----:B------:R-:W-:Y:S02]  /*2c20*/  MOV R0, 0xffffffff ;  /* 0xffffffff00007802 */ /* 0x000fe40000000f00 */
[----:B------:R-:W-:-:S03]  /*2c30*/  MOV R2, 0x2c60 ;  /* 0x00002c6000027802 */ /* 0x000fc60000000f00 */
[----:B------:R1:W-:Y:S04]  /*2c40*/  STS [UR37+0x120], R0 ;  /* 0x00012000ff007988 */ /* 0x0003e80008000825 */
[----:B-1-3-5:R-:W-:Y:S05]  /*2c50*/  CALL.REL.NOINC `($__internal_1_$__cuda_sm10x_tcgen05_guardrail_trap_phase_invalid_during_alloc) ;  /* 0x0000005c00d87944 */ /* 0x02afea0003c00000 */
.L_x_50:
[----:B------:R-:W-:Y:S05]  /*2c60*/  WARPSYNC.ALL ;  /* 0x0000000000007948 */ /* 0x000fea0003800000 */
[----:B------:R-:W2:Y:S01]  /*2c70*/  S2UR UR6, SR_CgaCtaId ;  /* 0x00000000000679c3 */ /* 0x000ea20000008800 */
[----:B------:R-:W-:Y:S01]  /*2c80*/  UMOV UR4, 0x400 ;  /* 0x0000040000047882 */ /* 0x000fe20000000000 */
[----:B------:R-:W-:-:S06]  /*2c90*/  NOP ;  /* 0x0000000000007918 */ /* 0x000fcc0000000000 */
[----:B------:R-:W-:Y:S06]  /*2ca0*/  BAR.ARV 0x6, 0xa0 ;  /* 0x0182800000007b1d */ /* 0x000fec0000002000 */
[----:B------:R-:W4:Y:S01]  /*2cb0*/  LDCU UR7, c[0x0][0x38c] ;  /* 0x00007180ff0777ac */ /* 0x000f220008000800 */
[----:B------:R-:W-:Y:S01]  /*2cc0*/  IMAD.MOV.U32 R11, RZ, RZ, 0x1 ;  /* 0x00000001ff0b7424 */ /* 0x000fe200078e00ff */
[----:B------:R-:W-:Y:S01]  /*2cd0*/  CS2R R8, SRZ ;  /* 0x0000000000087805 */ /* 0x000fe2000001ff00 */
[----:B------:R-:W-:Y:S01]  /*2ce0*/  IMAD.MOV.U32 R10, RZ, RZ, RZ ;  /* 0x000000ffff0a7224 */ /* 0x000fe200078e00ff */
[----:B------:R-:W-:Y:S01]  /*2cf0*/  UMOV UR18, URZ ;  /* 0x000000ff00127c82 */ /* 0x000fe20008000000 */
[----:B------:R-:W-:Y:S01]  /*2d00*/  UMOV UR17, URZ ;  /* 0x000000ff00117c82 */ /* 0x000fe20008000000 */
[----:B------:R-:W-:Y:S01]  /*2d10*/  UMOV UR22, 0x0 ;  /* 0x0000000000167882 */ /* 0x000fe20000000000 */
[----:B------:R-:W-:Y:S01]  /*2d20*/  UMOV UR23, 0x82004a0 ;  /* 0x082004a000177882 */ /* 0x000fe20000000000 */
[----:B------:R-:W-:Y:S01]  /*2d30*/  UMOV UR20, 0x0 ;  /* 0x0000000000147882 */ /* 0x000fe20000000000 */
[----:B------:R-:W-:Y:S01]  /*2d40*/  UMOV UR21, 0x82004a0 ;  /* 0x082004a000157882 */ /* 0x000fe20000000000 */
[----:B--2---:R-:W-:Y:S01]  /*2d50*/  ULEA UR6, UR6, UR4, 0x18 ;  /* 0x0000000406067291 */ /* 0x004fe2000f8ec0ff */
[----:B------:R-:W2:Y:S03]  /*2d60*/  LDCU UR4, c[0x0][0x38c] ;  /* 0x00007180ff0477ac */ /* 0x000ea60008000800 */
[----:B------:R-:W-:-:S02]  /*2d70*/  UIADD3 UR11, UPT, UPT, UR6, 0x8400, URZ ;  /* 0x00008400060b7890 */ /* 0x000fc4000fffe0ff */
[----:B----4-:R-:W-:-:S03]  /*2d80*/  UIADD3 UR7, UPT, UPT, UR7, 0x3f, URZ ;  /* 0x0000003f07077890 */ /* 0x010fc6000fffe0ff */
[----:B-1----:R-:W1:Y:S01]  /*2d90*/  LDS R0, [UR6+0x120] ;  /* 0x00012006ff007984 */ /* 0x002e620008000800 */
[----:B------:R-:W-:Y:S02]  /*2da0*/  UIADD3 UR12, UPT, UPT, UR6, 0x10400, URZ ;  /* 0x00010400060c7890 */ /* 0x000fe4000fffe0ff */
[----:B------:R-:W-:Y:S02]  /*2db0*/  USHF.R.S32.HI UR5, URZ, 0x1f, UR7 ;  /* 0x0000001fff057899 */ /* 0x000fe40008011407 */
[----:B------:R-:W-:Y:S02]  /*2dc0*/  USHF.R.U32.HI UR11, URZ, 0x4, UR11 ;  /* 0x00000004ff0b7899 */ /* 0x000fe4000801160b */
[----:B------:R-:W-:Y:S02]  /*2dd0*/  ULEA.HI UR5, UR5, UR7, URZ, 0x6 ;  /* 0x0000000705057291 */ /* 0x000fe4000f8f30ff */
[----:B------:R-:W-:Y:S02]  /*2de0*/  USHF.R.U32.HI UR12, URZ, 0x4, UR12 ;  /* 0x00000004ff0c7899 */ /* 0x000fe4000801160c */
[----:B------:R-:W-:-:S02]  /*2df0*/  USHF.R.S32.HI UR5, URZ, 0x6, UR5 ;  /* 0x00000006ff057899 */ /* 0x000fc40008011405 */
[----:B------:R-:W-:Y:S02]  /*2e00*/  ULOP3.LUT UR11, UR11, 0x3fff, URZ, 0xc0, !UPT ;  /* 0x00003fff0b0b7892 */ /* 0x000fe4000f8ec0ff */
[----:B------:R-:W-:Y:S02]  /*2e10*/  UISETP.LT.AND UP0, UPT, UR5, 0x1, UPT ;  /* 0x000000010500788c */ /* 0x000fe4000bf01270 */
[----:B------:R-:W-:Y:S02]  /*2e20*/  ULOP3.LUT UR12, UR12, 0x3fff, URZ, 0xc0, !UPT ;  /* 0x00003fff0c0c7892 */ /* 0x000fe4000f8ec0ff */
[----:B------:R-:W-:Y:S02]  /*2e30*/  USEL UR10, UR5, 0x1, !UP0 ;  /* 0x00000001050a7887 */ /* 0x000fe4000c000000 */
[----:B------:R-:W-:Y:S02]  /*2e40*/  ULOP3.LUT UR11, UR11, 0x10000, URZ, 0xfc, !UPT ;  /* 0x000100000b0b7892 */ /* 0x000fe4000f8efcff */
[----:B------:R-:W-:-:S02]  /*2e50*/  ULOP3.LUT UR12, UR12, 0x10000, URZ, 0xfc, !UPT ;  /* 0x000100000c0c7892 */ /* 0x000fc4000f8efcff */
[----:B------:R-:W-:Y:S02]  /*2e60*/  UIADD3 UR10, UPT, UPT, -UR10, URZ, URZ ;  /* 0x000000ff0a0a7290 */ /* 0x000fe4000fffe1ff */
[----:B--2---:R-:W-:Y:S01]  /*2e70*/  UISETP.GE.AND UP3, UPT, UR4, 0x1, UPT ;  /* 0x000000010400788c */ /* 0x004fe2000bf66270 */
[----:B-1----:R-:W-:-:S15]  /*2e80*/  R2UR UR19, R0 ;  /* 0x00000000001372ca */ /* 0x002fde00000e0000 */
.L_x_59:
[----:B------:R-:W-:Y:S02]  /*2e90*/  LEA R0, R10, UR6, 0x3 ;  /* 0x000000060a007c11 */ /* 0x000fe4000f8e18ff */
[----:B------:R-:W-:Y:S02]  /*2ea0*/  SHF.L.U32 R5, R9, 0x1f, RZ ;  /* 0x0000001f09057819 */ /* 0x000fe400000006ff */
[----:B------:R-:W-:Y:S01]  /*2eb0*/  PLOP3.LUT P0, PT, PT, PT, UP3, 0x80, 0x8 ;  /* 0x000000000008781c */ /* 0x000fe20003f0f038 */
[----:B------:R-:W-:Y:S01]  /*2ec0*/  VIADD R3, R0, 0x80 ;  /* 0x0000008000037836 */ /* 0x000fe20000000000 */
[----:B-1----:R-:W1:Y:S02]  /*2ed0*/  SYNCS.PHASECHK.TRANS64.TRYWAIT P1, [R0+URZ+0x70], R5 ;  /* 0x00007005000075a7 */ /* 0x002e6400080211ff */
[----:B-1--4-:R-:W-:Y:S09]  /*2ee0*/  @!P1 BRA `(.L_x_53) ;  /* 0x0000005400c09947 */ /* 0x012ff20003800000 */
.L_x_120:
[----:B------:R-:W-:Y:S01]  /*2ef0*/  LEA R4, R10, UR6, 0x4 ;  /* 0x000000060a047c11 */ /* 0x000fe2000f8e20ff */
[----:B------:R-:W-:Y:S01]  /*2f00*/  @UP3 ULEA UR4, UR17, UR6, 0x3 ;  /* 0x0000000611043291 */ /* 0x000fe2000f8e18ff */
[----:B------:R-:W-:Y:S01]  /*2f10*/  PLOP3.LUT P2, PT, PT, PT, PT, 0x80, 0x8 ;  /* 0x000000000008781c */ /* 0x000fe20003f4f070 */
[----:B------:R-:W-:Y:S01]  /*2f20*/  ULEA UR8, UR18, UR6, 0x3 ;  /* 0x0000000612087291 */ /* 0x000fe2000f8e18ff */
[----:B------:R-:W-:Y:S01]  /*2f30*/  PRMT R3, RZ, 0x654, R3 ;  /* 0x00000654ff037816 */ /* 0x000fe20000000003 */
[----:B------:R-:W-:Y:S01]  /*2f40*/  ULEA UR9, UR18, UR19, 0x7 ;  /* 0x0000001312097291 */ /* 0x000fe2000f8e38ff */
[----:B-1----:R-:W1:Y:S01]  /*2f50*/  LDS.128 R4, [R4+0x100] ;  /* 0x0001000004047984 */ /* 0x002e620000000c00 */
[----:B------:R-:W-:Y:S02]  /*2f60*/  @P0 SHF.L.U32 R2, R8, 0x1f, RZ ;  /* 0x0000001f08020819 */ /* 0x000fe400000006ff */
[----:B------:R-:W-:Y:S01]  /*2f70*/  SHF.L.U32 R0, R11, 0x1f, RZ ;  /* 0x0000001f0b007819 */ /* 0x000fe200000006ff */
[----:B------:R-:W-:Y:S01]  /*2f80*/  @!PT LDS RZ, [RZ] ;  /* 0x00000000fffff984 */ /* 0x000fe20000000800 */
[----:B------:R-:W-:Y:S01]  /*2f90*/  @!PT LDS RZ, [RZ] ;  /* 0x00000000fffff984 */ /* 0x000fe20000000800 */
[----:B------:R-:W-:Y:S01]  /*2fa0*/  @!PT LDS RZ, [RZ] ;  /* 0x00000000fffff984 */ /* 0x000fe20000000800 */
[----:B------:R-:W-:Y:S01]  /*2fb0*/  @!PT LDS RZ, [RZ] ;  /* 0x00000000fffff984 */ /* 0x000fe20000000800 */
[----:B------:R2:W-:Y:S06]  /*2fc0*/  MEMBAR.ALL.CTA ;  /* 0x0000000000007992 */ /* 0x0005ec0000008000 */
[----:B--2---:R-:W2:Y:S02]  /*2fd0*/  FENCE.VIEW.ASYNC.S ;  /* 0x00000000000073c6 */ /* 0x004ea40000000000 */
[----:B--2---:R2:W-:Y:S01]  /*2fe0*/  SYNCS.ARRIVE.TRANS64.RED.A1T0 RZ, [R3+URZ], RZ ;  /* 0x000000ff03ff79a7 */ /* 0x0045e200081004ff */
[----:B------:R2:W4:Y:S01]  /*2ff0*/  @P0 SYNCS.PHASECHK.TRANS64.TRYWAIT P2, [UR4], R2 ;  /* 0x00000002ff0005a7 */ /* 0x0005220008041104 */
[----:B-1----:R-:W-:Y:S01]  /*3000*/  LOP3.LUT P1, RZ, R6, 0x1, RZ, 0xc0, !PT ;  /* 0x0000000106ff7812 */ /* 0x002fe2000782c0ff */
[----:B------:R-:W1:Y:S02]  /*3010*/  SYNCS.PHASECHK.TRANS64.TRYWAIT P0, [UR8+0xb0], R0 ;  /* 0x0000b000ff0075a7 */ /* 0x000e640008001108 */
[----:B-12-4-:R-:W-:Y:S10]  /*3020*/  @!P0 BRA `(.L_x_54) ;  /* 0x0000005400848947 */ /* 0x016ff40003800000 */
.L_x_122:
[----:B------:R-:W-:Y:S01]  /*3030*/  IADD3 R10, PT, PT, R10, 0x1, RZ ;  /* 0x000000010a0a7810 */ /* 0x000fe20007ffe0ff */
[----:B------:R-:W-:Y:S06]  /*3040*/  BRA.U !UP3, `(.L_x_55) ;  /* 0x000000010b987547 */ /* 0x000fec000b800000 */
[----:B------:R-:W-:Y:S01]  /*3050*/  UPLOP3.LUT UP4, UPT, UPT, UPT, UPT, 0x40, 0x4 ;  /* 0x000000000004789c */ /* 0x000fe20003f8e870 */
[----:B------:R-:W-:Y:S01]  /*3060*/  UMOV UR16, UR10 ;  /* 0x0000000a00107c82 */ /* 0x000fe20008000000 */
[----:B------:R-:W-:Y:S01]  /*3070*/  UMOV UR15, UR5 ;  /* 0x00000005000f7c82 */ /* 0x000fe20008000000 */
[----:B------:R-:W-:-:S08]  /*3080*/  UMOV UR14, UR17 ;  /* 0x00000011000e7c82 */ /* 0x000fd00008000000 */
.L_x_58:
[----:B------:R-:W-:Y:S02]  /*3090*/  UIADD3 UR16, UPT, UPT, UR16, 0x1, URZ ;  /* 0x0000000110107890 */ /* 0x000fe4000fffe0ff */
[----:B--2---:R-:W-:Y:S02]  /*30a0*/  ULEA UR7, UR14, UR6, 0x3 ;  /* 0x000000060e077291 */ /* 0x004fe4000f8e18ff */
[----:B------:R-:W-:Y:S01]  /*30b0*/  UISETP.NE.AND UP0, UPT, UR16, URZ, UPT ;  /* 0x000000ff1000728c */ /* 0x000fe2000bf05270 */
[----:B----4-:R-:W-:Y:S10]  /*30c0*/  @P2 BRA `(.L_x_56) ;  /* 0x00000000000c2947 */ /* 0x010ff40003800000 */
[----:B-1----:R-:W-:Y:S04]  /*30d0*/  SHF.L.U32 R3, R8, 0x1f, RZ ;  /* 0x0000001f08037819 */ /* 0x002fe800000006ff */
[----:B------:R-:W1:Y:S02]  /*30e0*/  SYNCS.PHASECHK.TRANS64.TRYWAIT P0, [UR7], R3 ;  /* 0x00000003ff0075a7 */ /* 0x000e640008001107 */
[----:B-1----:R-:W-:Y:S05]  /*30f0*/  @!P0 BRA `(.L_x_57) ;  /* 0x0000005400688947 */ /* 0x002fea0003800000 */
.L_x_56:
[----:B------:R-:W-:Y:S01]  /*3100*/  UISETP.NE.AND UP1, UPT, UR15, 0x1, UPT ;  /* 0x000000010f00788c */ /* 0x000fe2000bf25270 */
[----:B------:R-:W-:Y:S01]  /*3110*/  PLOP3.LUT P2, PT, PT, PT, PT, 0x80, 0x8 ;  /* 0x000000000008781c */ /* 0x000fe20003f4f070 */
[----:B------:R-:W-:Y:S02]  /*3120*/  UIADD3 UR17, UPT, UPT, UR14, 0x1, URZ ;  /* 0x000000010e117890 */ /* 0x000fe4000fffe0ff */
[----:B------:R-:W-:Y:S02]  /*3130*/  ULEA UR24, UR14, UR12, 0x9 ;  /* 0x0000000c0e187291 */ /* 0x000fe4000f8e48ff */
[----:B------:R-:W-:Y:S01]  /*3140*/  UISETP.NE.AND UP2, UPT, UR17, 0x4, UPT ;  /* 0x000000041100788c */ /* 0x000fe2000bf45270 */
[----:B------:R-:W-:Y:S01]  /*3150*/  PLOP3.LUT P0, PT, PT, PT, UP1, 0x80, 0x8 ;  /* 0x000000000008781c */ /* 0x000fe20003f0f018 */
[----:B------:R-:W-:Y:S02]  /*3160*/  ULEA UR26, UR14, UR11, 0x9 ;  /* 0x0000000b0e1a7291 */ /* 0x000fe4000f8e48ff */
[----:B------:R-:W-:Y:S02]  /*3170*/  USEL UR13, URZ, 0x1, UP2 ;  /* 0x00000001ff0d7887 */ /* 0x000fe40009000000 */
[----:B------:R-:W-:Y:S02]  /*3180*/  USEL UR17, UR17, URZ, UP2 ;  /* 0x000000ff11117287 */ /* 0x000fe40009000000 */
[----:B------:R-:W-:Y:S02]  /*3190*/  UIADD3 UR30, UPT, UPT, UR24, 0x2, URZ ;  /* 0x00000002181e7890 */ /* 0x000fe4000fffe0ff */
[----:B------:R-:W-:Y:S01]  /*31a0*/  @UP1 ULEA UR4, UR17, UR6, 0x3 ;  /* 0x0000000611041291 */ /* 0x000fe2000f8e18ff */
[----:B------:R-:W-:Y:S01]  /*31b0*/  LOP3.LUT R8, R8, UR13, RZ, 0x3c, !PT ;  /* 0x0000000d08087c12 */ /* 0x000fe2000f8e3cff */
[----:B------:R-:W-:Y:S02]  /*31c0*/  UIADD3 UR28, UPT, UPT, UR26, 0x2, URZ ;  /* 0x000000021a1c7890 */ /* 0x000fe4000fffe0ff */
[----:B------:R-:W-:Y:S01]  /*31d0*/  UIADD3 UR7, UPT, UPT, UR7, 0x20, URZ ;  /* 0x0000002007077890 */ /* 0x000fe2000fffe0ff */
[----:B-1----:R-:W-:Y:S01]  /*31e0*/  @P0 SHF.L.U32 R0, R8, 0x1f, RZ ;  /* 0x0000001f08000819 */ /* 0x002fe200000006ff */
[----:B------:R-:W-:Y:S01]  /*31f0*/  UMOV UR25, 0x80004020 ;  /* 0x8000402000197882 */ /* 0x000fe20000000000 */
[----:B------:R-:W-:Y:S01]  /*3200*/  UMOV UR27, 0x80004020 ;  /* 0x80004020001b7882 */ /* 0x000fe20000000000 */
[----:B------:R-:W-:Y:S01]  /*3210*/  UMOV UR31, 0x80004020 ;  /* 0x80004020001f7882 */ /* 0x000fe20000000000 */
[----:B------:R2:W4:Y:S01]  /*3220*/  @P0 SYNCS.PHASECHK.TRANS64.TRYWAIT P2, [UR4], R0 ;  /* 0x00000000ff0005a7 */ /* 0x0005220008041104 */
[----:B------:R-:W-:Y:S01]  /*3230*/  UIADD3 UR15, UPT, UPT, UR15, -0x1, URZ ;  /* 0xffffffff0f0f7890 */ /* 0x000fe2000fffe0ff */
[----:B------:R2:W-:Y:S01]  /*3240*/  UTCIMMA gdesc[UR26], gdesc[UR24], tmem[UR9], tmem[UR22], idesc[UR23], UP4 ;  /* 0x00ff16181a0075ea */ /* 0x0005e2000a000109 */
[----:B------:R-:W-:Y:S01]  /*3250*/  UPLOP3.LUT UP4, UPT, UPT, UPT, UPT, 0x80, 0x8 ;  /* 0x000000000008789c */ /* 0x000fe20003f8f070 */
[----:B------:R-:W-:Y:S01]  /*3260*/  UMOV UR29, 0x80004020 ;  /* 0x80004020001d7882 */ /* 0x000fe20000000000 */
[----:B------:R-:W-:Y:S01]  /*3270*/  UMOV UR14, UR17 ;  /* 0x00000011000e7c82 */ /* 0x000fe20008000000 */
[----:B------:R2:W-:Y:S01]  /*3280*/  UTCIMMA gdesc[UR28], gdesc[UR30], tmem[UR9], tmem[UR20], idesc[UR21], UPT ;  /* 0x00ff141e1c0075ea */ /* 0x0005e2000b800109 */
[----:B------:R2:W-:Y:S01]  /*3290*/  UTCBAR [UR7], URZ ;  /* 0x000000ff070073e9 */ /* 0x0005e200080000ff */
[----:B------:R-:W-:Y:S06]  /*32a0*/  BRA.U UP0, `(.L_x_58) ;  /* 0xfffffffd00787547 */ /* 0x000fec000b83ffff */
.L_x_55:
[----:B------:R-:W-:Y:S01]  /*32b0*/  UIADD3 UR18, UPT, UPT, UR18, 0x1, URZ ;  /* 0x0000000112127890 */ /* 0x000fe2000fffe0ff */
[C---:B------:R-:W-:Y:S01]  /*32c0*/  ISETP.NE.AND P0, PT, R10.reuse, 0x2, PT ;  /* 0x000000020a00780c */ /* 0x040fe20003f05270 */
[----:B------:R-:W-:Y:S02]  /*32d0*/  UIADD3 UR8, UPT, UPT, UR8, 0x90, URZ ;  /* 0x0000009008087890 */ /* 0x000fe4000fffe0ff */
[----:B------:R-:W-:Y:S01]  /*32e0*/  UISETP.NE.AND UP0, UPT, UR18, 0x4, UPT ;  /* 0x000000041200788c */ /* 0x000fe2000bf05270 */
[----:B-12---:R-:W-:Y:S02]  /*32f0*/  SEL R0, RZ, 0x1, P0 ;  /* 0x00000001ff007807 */ /* 0x006fe40000000000 */
[----:B------:R-:W-:Y:S01]  /*3300*/  SEL R10, R10, RZ, P0 ;  /* 0x000000ff0a0a7207 */ /* 0x000fe20000000000 */
[----:B------:R-:W-:Y:S01]  /*3310*/  USEL UR4, URZ, 0x1, UP0 ;  /* 0x00000001ff047887 */ /* 0x000fe20008000000 */
[----:B------:R-:W-:Y:S01]  /*3320*/  LOP3.LUT R9, R9, R0, RZ, 0x3c, !PT ;  /* 0x0000000009097212 */ /* 0x000fe200078e3cff */
[----:B------:R-:W-:Y:S01]  /*3330*/  USEL UR18, UR18, URZ, UP0 ;  /* 0x000000ff12127287 */ /* 0x000fe20008000000 */
[----:B------:R1:W-:Y:S03]  /*3340*/  UTCBAR [UR8], URZ ;  /* 0x000000ff080073e9 */ /* 0x0003e600080000ff */
[----:B------:R-:W-:Y:S01]  /*3350*/  LOP3.LUT R11, R11, UR4, RZ, 0x3c, !PT ;  /* 0x000000040b0b7c12 */ /* 0x000fe2000f8e3cff */
[----:B------:R-:W-:Y:S07]  /*3360*/  @P1 BRA `(.L_x_59) ;  /* 0xfffffff800c81947 */ /* 0x000fee000383ffff */
[----:B------:R-:W2:Y:S01]  /*3370*/  S2UR UR4, SR_CgaCtaId ;  /* 0x00000000000479c3 */ /* 0x000ea20000008800 */
[----:B------:R-:W-:Y:S01]  /*3380*/  ELECT P0, URZ, PT ;  /* 0x0000000000ff782f */ /* 0x000fe20003800000 */
[----:B------:R-:W-:Y:S01]  /*3390*/  IMAD.MOV.U32 R0, RZ, RZ, 0x1 ;  /* 0x00000001ff007424 */ /* 0x000fe200078e00ff */
[----:B------:R-:W-:Y:S01]  /*33a0*/  UIADD3 UR6, UPT, UPT, UR6, 0xb0, URZ ;  /* 0x000000b006067890 */ /* 0x000fe2000fffe0ff */
[----:B------:R-:W-:Y:S01]  /*33b0*/  SHF.L.U32 R3, R11, 0x1f, RZ ;  /* 0x0000001f0b037819 */ /* 0x000fe200000006ff */
[----:B------:R-:W-:-:S03]  /*33c0*/  UMOV UR5, 0x40 ;  /* 0x0000004000057882 */ /* 0x000fc60000000000 */
[----:B------:R-:W-:Y:S01]  /*33d0*/  UVIRTCOUNT.DEALLOC.SMPOOL 0x80 ;  /* 0x000000800000784c */ /* 0x000fe20000000000 */
[----:B--2---:R-:W-:Y:S02]  /*33e0*/  ULEA UR4, UR4, UR5, 0x18 ;  /* 0x0000000504047291 */ /* 0x004fe4000f8ec0ff */
[----:B------:R-:W-:-:S07]  /*33f0*/  ULEA UR5, UR18, UR6, 0x3 ;  /* 0x0000000612057291 */ /* 0x000fce000f8e18ff */
[----:B------:R2:W-:Y:S02]  /*3400*/  @P0 STS.U8 [UR4+0x1c], R0 ;  /* 0x00001c00ff000988 */ /* 0x0005e40008000004 */
[----:B------:R-:W3:Y:S02]  /*3410*/  SYNCS.PHASECHK.TRANS64.TRYWAIT P0, [UR5], R3 ;  /* 0x00000003ff0075a7 */ /* 0x000ee40008001105 */
[----:B--23--:R-:W-:Y:S05]  /*3420*/  @!P0 BRA `(.L_x_60) ;  /* 0x0000005000b48947 */ /* 0x00cfea0003800000 */
.L_x_125:
[----:B------:R-:W-:-:S04]  /*3430*/  UIADD3 UR7, UPT, UPT, UR18, 0x1, URZ ;  /* 0x0000000112077890 */ /* 0x000fc8000fffe0ff */
[----:B------:R-:W-:-:S04]  /*3440*/  UISETP.NE.AND UP0, UPT, UR7, 0x4, UPT ;  /* 0x000000040700788c */ /* 0x000fc8000bf05270 */
[----:B-1----:R-:W-:Y:S02]  /*3450*/  USEL UR8, URZ, 0x1, UP0 ;  /* 0x00000001ff087887 */ /* 0x002fe40008000000 */
[----:B------:R-:W-:-:S04]  /*3460*/  USEL UR7, UR7, URZ, UP0 ;  /* 0x000000ff07077287 */ /* 0x000fc80008000000 */
[----:B------:R-:W-:Y:S01]  /*3470*/  ULEA UR5, UR7, UR6, 0x3 ;  /* 0x0000000607057291 */ /* 0x000fe2000f8e18ff */
[----:B------:R-:W-:-:S04]  /*3480*/  LOP3.LUT R2, R11, UR8, RZ, 0x3c, !PT ;  /* 0x000000080b027c12 */ /* 0x000fc8000f8e3cff */
[----:B--2---:R-:W-:-:S04]  /*3490*/  SHF.L.U32 R3, R2, 0x1f, RZ ;  /* 0x0000001f02037819 */ /* 0x004fc800000006ff */
[----:B------:R-:W1:Y:S02]  /*34a0*/  SYNCS.PHASECHK.TRANS64.TRYWAIT P0, [UR5], R3 ;  /* 0x00000003ff0075a7 */ /* 0x000e640008001105 */
[----:B-1----:R-:W-:Y:S05]  /*34b0*/  @!P0 BRA `(.L_x_61) ;  /* 0x0000005000a88947 */ /* 0x002fea0003800000 */
.L_x_127:
        /* <DEDUP_REMOVED lines=9> */
.L_x_129:
[----:B------:R-:W-:-:S04]  /*3550*/  UIADD3 UR7, UPT, UPT, UR7, 0x1, URZ ;  /* 0x0000000107077890 */ /* 0x000fc8000fffe0ff */
[----:B------:R-:W-:-:S04]  /*3560*/  UISETP.NE.AND UP0, UPT, UR7, 0x4, UPT ;  /* 0x000000040700788c */ /* 0x000fc8000bf05270 */
[----:B------:R-:W-:Y:S02]  /*3570*/  USEL UR5, URZ, 0x1, UP0 ;  /* 0x00000001ff057887 */ /* 0x000fe40008000000 */
[----:B------:R-:W-:-:S04]  /*3580*/  USEL UR7, UR7, URZ, UP0 ;  /* 0x000000ff07077287 */ /* 0x000fc80008000000 */
[----:B------:R-:W-:Y:S01]  /*3590*/  ULEA UR7, UR7, UR6, 0x3 ;  /* 0x0000000607077291 */ /* 0x000fe2000f8e18ff */
[----:B-1----:R-:W-:-:S04]  /*35a0*/  LOP3.LUT R3, R2, UR5, RZ, 0x3c, !PT ;  /* 0x0000000502037c12 */ /* 0x002fc8000f8e3cff */
[----:B------:R-:W-:-:S04]  /*35b0*/  SHF.L.U32 R3, R3, 0x1f, RZ ;  /* 0x0000001f03037819 */ /* 0x000fc800000006ff */
[----:B------:R-:W1:Y:S02]  /*35c0*/  SYNCS.PHASECHK.TRANS64.TRYWAIT P0, [UR7], R3 ;  /* 0x00000003ff0075a7 */ /* 0x000e640008001107 */
[----:B-1----:R-:W-:Y:S05]  /*35d0*/  @!P0 BRA `(.L_x_63) ;  /* 0x0000005000908947 */ /* 0x002fea0003800000 */
.L_x_131:
[----:B------:R-:W-:Y:S01]  /*35e0*/  NOP ;  /* 0x0000000000007918 */ /* 0x000fe20000000000 */
[----:B-1----:R-:W1:Y:S01]  /*35f0*/  LDS R0, [UR4+0x14] ;  /* 0x00001404ff007984 */ /* 0x002e620008000800 */
[----:B------:R-:W-:Y:S01]  /*3600*/  ULOP3.LUT UR6, UR19, 0xffff, URZ, 0xc0, !UPT ;  /* 0x0000ffff13067892 */ /* 0x000fe2000f8ec0ff */
[----:B------:R-:W-:Y:S01]  /*3610*/  UMOV UR8, 0xffff ;  /* 0x0000ffff00087882 */ /* 0x000fe20000000000 */
[----:B------:R-:W-:Y:S02]  /*3620*/  UMOV UR5, 0x1 ;  /* 0x0000000100057882 */ /* 0x000fe40000000000 */
[----:B------:R-:W-:-:S04]  /*3630*/  USHF.R.U32.HI UR6, URZ, 0x5, UR6 ;  /* 0x00000005ff067899 */ /* 0x000fc80008011606 */
[----:B------:R-:W-:Y:S02]  /*3640*/  USHF.L.U32 UR8, UR8, UR6, URZ ;  /* 0x0000000608087299 */ /* 0x000fe400080006ff */
[----:B------:R-:W-:-:S04]  /*3650*/  USHF.L.U32 UR5, UR5, UR6, URZ ;  /* 0x0000000605057299 */ /* 0x000fc800080006ff */
[----:B-1----:R-:W-:-:S04]  /*3660*/  LOP3.LUT R0, R0, UR8, RZ, 0xc0, !PT ;  /* 0x0000000800007c12 */ /* 0x002fc8000f8ec0ff */
[----:B------:R-:W-:-:S13]  /*3670*/  ISETP.NE.AND P0, PT, R0, UR8, PT ;  /* 0x0000000800007c0c */ /* 0x000fda000bf05270 */
[----:B------:R-:W-:Y:S05]  /*3680*/  @P0 BRA `(.L_x_64) ;  /* 0x0000000000580947 */ /* 0x000fea0003800000 */
[----:B------:R-:W1:Y:S02]  /*3690*/  LDS R0, [UR4+0x18] ;  /* 0x00001804ff007984 */ /* 0x000e640008000800 */
[----:B-1----:R-:W-:-:S04]  /*36a0*/  LOP3.LUT R0, R0, UR5, RZ, 0xc0, !PT ;  /* 0x0000000500007c12 */ /* 0x002fc8000f8ec0ff */
[----:B------:R-:W-:-:S13]  /*36b0*/  ISETP.NE.AND P0, PT, R0, UR5, PT ;  /* 0x0000000500007c0c */ /* 0x000fda000bf05270 */
[----:B------:R-:W-:Y:S05]  /*36c0*/  @P0 BRA `(.L_x_65) ;  /* 0x00000000003c0947 */ /* 0x000fea0003800000 */
[----:B------:R-:W1:Y:S01]  /*36d0*/  S2R R2, SR_LANEID ;  /* 0x0000000000027919 */ /* 0x000e620000000000 */
[----:B------:R-:W-:Y:S01]  /*36e0*/  ULOP3.LUT UR8, URZ, UR8, URZ, 0x33, !UPT ;  /* 0x00000008ff087292 */ /* 0x000fe2000f8e33ff */
[----:B------:R-:W-:Y:S01]  /*36f0*/  LOP3.LUT R4, RZ, UR5, RZ, 0x33, !PT ;  /* 0x00000005ff047c12 */ /* 0x000fe2000f8e33ff */
[----:B------:R-:W-:Y:S02]  /*3700*/  VOTEU.ANY UR7, UPT, PT ;  /* 0x0000000000077886 */ /* 0x000fe400038e0100 */
[----:B------:R-:W-:Y:S01]  /*3710*/  UFLO.U32 UR7, UR7 ;  /* 0x00000007000772bd */ /* 0x000fe200080e0000 */
[----:B------:R-:W2:Y:S01]  /*3720*/  REDUX UR5, R4 ;  /* 0x00000000040573c4 */ /* 0x000ea20000000000 */
[----:B------:R-:W-:-:S06]  /*3730*/  IMAD.U32 R0, RZ, RZ, UR8 ;  /* 0x00000008ff007e24 */ /* 0x000fcc000f8e00ff */
[----:B------:R3:W-:Y:S01]  /*3740*/  UTCATOMSWS.AND URZ, UR8 ;  /* 0x0000000800ff79e3 */ /* 0x0007e20008000000 */
[----:B------:R-:W4:Y:S01]  /*3750*/  REDUX UR6, R0 ;  /* 0x00000000000673c4 */ /* 0x000f220000000000 */
[----:B-1----:R-:W-:Y:S01]  /*3760*/  ISETP.EQ.U32.AND P0, PT, R2, UR7, PT ;  /* 0x0000000702007c0c */ /* 0x002fe2000bf02070 */
[----:B--2---:R-:W-:Y:S01]  /*3770*/  IMAD.U32 R2, RZ, RZ, UR5 ;  /* 0x00000005ff027e24 */ /* 0x004fe2000f8e00ff */
[----:B----4-:R-:W-:-:S11]  /*3780*/  MOV R3, UR6 ;  /* 0x0000000600037c02 */ /* 0x010fd60008000f00 */
[----:B------:R3:W-:Y:S04]  /*3790*/  @P0 ATOMS.AND RZ, [UR4+0x14], R3 ;  /* 0x00001403ffff098c */ /* 0x0007e8000a800004 */
[----:B------:R3:W-:Y:S01]  /*37a0*/  @P0 ATOMS.AND RZ, [UR4+0x18], R2 ;  /* 0x00001802ffff098c */ /* 0x0007e2000a800004 */
[----:B------:R-:W-:Y:S05]  /*37b0*/  BRA `(.L_x_66) ;  /* 0x0000000000147947 */ /* 0x000fea0003800000 */
.L_x_65:
[----:B------:R-:W-:Y:S02]  /*37c0*/  MOV R2, 0x37e0 ;  /* 0x000037e000027802 */ /* 0x000fe40000000f00 */
[----:B----45:R-:W-:Y:S05]  /*37d0*/  CALL.REL.NOINC `($__internal_0_$__cuda_sm10x_tcgen05_guardrail_trap_col_being_dealloced_not_returned_by_alloc) ;  /* 0x0000005000ec7944 */ /* 0x030fea0003c00000 */
[----:B------:R-:W-:Y:S05]  /*37e0*/  BRA `(.L_x_66) ;  /* 0x0000000000087947 */ /* 0x000fea0003800000 */
.L_x_64:
[----:B------:R-:W-:Y:S02]  /*37f0*/  MOV R2, 0x3810 ;  /* 0x0000381000027802 */ /* 0x000fe40000000f00 */
[----:B----45:R-:W-:Y:S05]  /*3800*/  CALL.REL.NOINC `($__internal_2_$__cuda_sm10x_tcgen05_guardrail_trap_unallocated_columns_being_dealloced) ;  /* 0x0000005000f87944 */ /* 0x030fea0003c00000 */
.L_x_66:
[----:B------:R-:W-:Y:S01]  /*3810*/  NOP ;  /* 0x0000000000007918 */ /* 0x000fe20000000000 */
[----:B---3--:R-:W-:Y:S05]  /*3820*/  EXIT ;  /* 0x000000000000794d */ /* 0x008fea0003800000 */
.L_x_48:
[----:B------:R-:W-:-:S09]  /*3830*/  UISETP.NE.OR UP2, UPT, UR8, 0x3, !UP2 ;  /* 0x000000030800788c */ /* 0x000fd2000d745670 */
[----:B------:R-:W-:Y:S05]  /*3840*/  BRA.U UP2, `(.L_x_67) ;  /* 0x0000000d02407547 */ /* 0x000fea000b800000 */
[----:B------:R-:W1:Y:S01]  /*3850*/  LDC R0, c[0x0][0xb30] ;  /* 0x0002cc00ff007b82 */ /* 0x000e620000000800 */
[----:B------:R-:W2:Y:S01]  /*3860*/  LDCU.64 UR8, c[0x0][0x888] ;  /* 0x00011100ff0877ac */ /* 0x000ea20008000a00 */
[----:B------:R-:W-:Y:S02]  /*3870*/  HFMA2 R29, -RZ, RZ, 0, 0 ;  /* 0x00000000ff1d7431 */ /* 0x000fe400000001ff */
[----:B------:R-:W-:Y:S01]  /*3880*/  IMAD.MOV.U32 R31, RZ, RZ, 0x1 ;  /* 0x00000001ff1f7424 */ /* 0x000fe200078e00ff */
[----:B------:R-:W-:Y:S01]  /*3890*/  MOV R23, 0x2000 ;  /* 0x0000200000177802 */ /* 0x000fe20000000f00 */
[----:B------:R-:W4:Y:S01]  /*38a0*/  LDCU.64 UR4, c[0x0][0x890] ;  /* 0x00011200ff0477ac */ /* 0x000f220008000a00 */
[----:B------:R-:W-:Y:S01]  /*38b0*/  IMAD.MOV.U32 R30, RZ, RZ, RZ ;  /* 0x000000ffff1e7224 */ /* 0x000fe200078e00ff */
[----:B------:R-:W3:Y:S01]  /*38c0*/  LDC R19, c[0x0][0x370] ;  /* 0x0000dc00ff137b82 */ /* 0x000ee20000000800 */
[----:B------:R-:W-:Y:S01]  /*38d0*/  UMOV UR7, 0x400 ;  /* 0x0000040000077882 */ /* 0x000fe20000000000 */
[----:B------:R-:W-:-:S02]  /*38e0*/  UPLOP3.LUT UP1, UPT, UPT, UPT, UPT, 0x40, 0x4 ;  /* 0x000000000004789c */ /* 0x000fc40003f2e870 */
[----:B------:R-:W-:-:S04]  /*38f0*/  ULEA UR7, UR37, UR7, 0x18 ;  /* 0x0000000725077291 */ /* 0x000fc8000f8ec0ff */
[----:B------:R-:W3:Y:S01]  /*3900*/  LDC R2, c[0x0][0xb0c] ;  /* 0x0002c300ff027b82 */ /* 0x000ee20000000800 */
[----:B------:R-:W-:Y:S02]  /*3910*/  UIADD3 UR13, UPT, UPT, UR7, 0x48, URZ ;  /* 0x00000048070d7890 */ /* 0x000fe4000fffe0ff */
[----:B--2---:R-:W-:Y:S02]  /*3920*/  UISETP.NE.U32.AND UP2, UPT, UR8, URZ, UPT ;  /* 0x000000ff0800728c */ /* 0x004fe4000bf45070 */
[----:B------:R-:W-:Y:S02]  /*3930*/  UIADD3 UR17, UPT, UPT, UR7, 0x40, URZ ;  /* 0x0000004007117890 */ /* 0x000fe4000fffe0ff */
[----:B----4-:R-:W-:Y:S01]  /*3940*/  UISETP.NE.U32.AND UP3, UPT, UR4, URZ, UPT ;  /* 0x000000ff0400728c */ /* 0x010fe2000bf65070 */
[----:B------:R-:W2:Y:S01]  /*3950*/  LDC R18, c[0x0][0xb20] ;  /* 0x0002c800ff127b82 */ /* 0x000ea20000000800 */
[----:B-1----:R-:W-:Y:S01]  /*3960*/  ISETP.NE.AND P1, PT, R0, 0x1, PT ;  /* 0x000000010000780c */ /* 0x002fe20003f25270 */
[----:B------:R-:W-:-:S02]  /*3970*/  UISETP.NE.AND.EX UP2, UPT, UR9, URZ, UPT, UP2 ;  /* 0x000000ff0900728c */ /* 0x000fc4000bf45320 */
[----:B------:R-:W-:Y:S02]  /*3980*/  UPRMT UR13, UR37, 0x654, UR13 ;  /* 0x00000654250d7896 */ /* 0x000fe4000800000d */
[----:B------:R-:W-:Y:S02]  /*3990*/  UISETP.NE.AND.EX UP3, UPT, UR5, URZ, UPT, UP3 ;  /* 0x000000ff0500728c */ /* 0x000fe4000bf65330 */
[----:B------:R-:W1:Y:S08]  /*39a0*/  LDC.64 R32, c[0x0][0x348] ;  /* 0x0000d200ff207b82 */ /* 0x000e700000000a00 */
[----:B------:R-:W4:Y:S08]  /*39b0*/  LDC.64 R16, c[0x0][0xb10] ;  /* 0x0002c400ff107b82 */ /* 0x000f300000000a00 */
[----:B------:R-:W1:Y:S08]  /*39c0*/  LDC.64 R6, c[0x0][0xb18] ;  /* 0x0002c600ff067b82 */ /* 0x000e700000000a00 */
[----:B------:R-:W1:Y:S08]  /*39d0*/  LDC.64 R4, c[0x0][0xb28] ;  /* 0x0002ca00ff047b82 */ /* 0x000e700000000a00 */
[----:B--23--:R-:W1:Y:S02]  /*39e0*/  LDC R22, c[0x0][0x374] ;  /* 0x0000dd00ff167b82 */ /* 0x00ce640000000800 */
.L_x_76:
[C---:B------:R-:W-:Y:S02]  /*39f0*/  LEA R0, R30.reuse, UR7, 0x3 ;  /* 0x000000071e007c11 */ /* 0x040fe4000f8e18ff */
[----:B------:R-:W-:Y:S02]  /*3a00*/  SHF.L.U32 R3, R29, 0x1f, RZ ;  /* 0x0000001f1d037819 */ /* 0x000fe400000006ff */
[----:B------:R-:W-:Y:S02]  /*3a10*/  LEA R24, R30, UR7, 0x4 ;  /* 0x000000071e187c11 */ /* 0x000fe4000f8e20ff */
[----:B--2---:R-:W2:Y:S02]  /*3a20*/  SYNCS.PHASECHK.TRANS64.TRYWAIT P0, [R0+URZ+0x70], R3 ;  /* 0x00007003000075a7 */ /* 0x004ea400080011ff */
[----:B--2---:R-:W-:Y:S05]  /*3a30*/  @!P0 BRA `(.L_x_68) ;  /* 0x0000004c00908947 */ /* 0x004fea0003800000 */
.L_x_132:
[----:B------:R-:W-:Y:S01]  /*3a40*/  ISETP.GE.AND P0, PT, R72, 0x1, PT ;  /* 0x000000014800780c */ /* 0x000fe20003f06270 */
[----:B------:R-:W3:Y:S01]  /*3a50*/  LDS.128 R24, [R24+0x100] ;  /* 0x0001000018187984 */ /* 0x000ee20000000c00 */
[----:B--2---:R-:W-:Y:S01]  /*3a60*/  VIADD R0, R0, 0x80 ;  /* 0x0000008000007836 */ /* 0x004fe20000000000 */
[----:B------:R-:W-:Y:S01]  /*3a70*/  @!PT LDS RZ, [RZ] ;  /* 0x00000000fffff984 */ /* 0x000fe20000000800 */
[----:B------:R-:W-:Y:S01]  /*3a80*/  @!PT LDS RZ, [RZ] ;  /* 0x00000000fffff984 */ /* 0x000fe20000000800 */
[----:B------:R-:W-:Y:S01]  /*3a90*/  @!PT LDS RZ, [RZ] ;  /* 0x00000000fffff984 */ /* 0x000fe20000000800 */
[----:B------:R-:W-:Y:S01]  /*3aa0*/  @!PT LDS RZ, [RZ] ;  /* 0x00000000fffff984 */ /* 0x000fe20000000800 */
[----:B------:R2:W-:Y:S06]  /*3ab0*/  MEMBAR.ALL.CTA ;  /* 0x0000000000007992 */ /* 0x0005ec0000008000 */
[----:B--2---:R-:W2:Y:S01]  /*3ac0*/  FENCE.VIEW.ASYNC.S ;  /* 0x00000000000073c6 */ /* 0x004ea20000000000 */
[----:B------:R-:W-:Y:S04]  /*3ad0*/  PRMT R0, RZ, 0x654, R0 ;  /* 0x00000654ff007816 */ /* 0x000fe80000000000 */
[----:B--2---:R2:W-:Y:S01]  /*3ae0*/  SYNCS.ARRIVE.TRANS64.RED.A1T0 RZ, [R0+URZ], RZ ;  /* 0x000000ff00ff79a7 */ /* 0x0045e200081004ff */
[----:B---3--:R-:W-:Y:S11]  /*3af0*/  LOP3.LUT P3, RZ, R26, 0x1, RZ, 0xc0, !PT ;  /* 0x000000011aff7812 */ /* 0x008ff6000786c0ff */
[----:B------:R-:W-:Y:S02]  /*3b00*/  @!UPT UIADD3 URZ, UPT, UPT, URZ, URZ, URZ ;  /* 0x000000fffffff290 */ /* 0x000fe4000fffe0ff */
[----:B------:R-:W-:Y:S02]  /*3b10*/  @P3 MOV R13, R24 ;  /* 0x00000018000d3202 */ /* 0x000fe40000000f00 */
[----:B------:R-:W-:Y:S01]  /*3b20*/  @P3 LOP3.LUT R8, R25, 0xffff, RZ, 0xc0, !PT ;  /* 0x0000ffff19083812 */ /* 0x000fe200078ec0ff */
[----:B--2---:R-:W-:Y:S06]  /*3b30*/  @!P0 BRA `(.L_x_69) ;  /* 0x0000000000a48947 */ /* 0x004fec0003800000 */
[----:B-1----:R-:W-:Y:S01]  /*3b40*/  IMAD.HI.U32 R35, R22, R7, RZ ;  /* 0x0000000716237227 */ /* 0x002fe200078e00ff */
[----:B------:R-:W-:Y:S02]  /*3b50*/  ISETP.NE.AND P0, PT, R6, 0x1, PT ;  /* 0x000000010600780c */ /* 0x000fe40003f05270 */
[----:B------:R-:W-:Y:S01]  /*3b60*/  ISETP.NE.AND P2, PT, R72, 0x1, PT ;  /* 0x000000014800780c */ /* 0x000fe20003f45270 */
[----:B----4-:R-:W-:Y:S01]  /*3b70*/  IMAD.HI.U32 R34, R19, R16, RZ ;  /* 0x0000001013227227 */ /* 0x010fe200078e00ff */
[----:B------:R-:W-:Y:S02]  /*3b80*/  SHF.R.U32.HI R35, RZ, R18, R35 ;  /* 0x00000012ff237219 */ /* 0x000fe40000011623 */
[----:B------:R-:W-:Y:S01]  /*3b90*/  ISETP.NE.AND P4, PT, R2, 0x1, PT ;  /* 0x000000010200780c */ /* 0x000fe20003f85270 */
[----:B------:R-:W-:Y:S01]  /*3ba0*/  IMAD.HI.U32 R36, R13, R16, RZ ;  /* 0x000000100d247227 */ /* 0x000fe200078e00ff */
[----:B------:R-:W-:Y:S02]  /*3bb0*/  SHF.R.U32.HI R34, RZ, R17, R34 ;  /* 0x00000011ff227219 */ /* 0x000fe40000011622 */
[----:B------:R-:W-:Y:S01]  /*3bc0*/  SEL R3, R22, R35, !P0 ;  /* 0x0000002316037207 */ /* 0x000fe20004000000 */
[C---:B------:R-:W-:Y:S01]  /*3bd0*/  IMAD.HI.U32 R35, R8.reuse, R7, RZ ;  /* 0x0000000708237227 */ /* 0x040fe200078e00ff */
[----:B------:R-:W-:Y:S02]  /*3be0*/  SEL R11, R19, R34, !P4 ;  /* 0x00000022130b7207 */ /* 0x000fe40006000000 */
[----:B------:R-:W-:Y:S01]  /*3bf0*/  SHF.R.U32.HI R36, RZ, R17, R36 ;  /* 0x00000011ff247219 */ /* 0x000fe20000011624 */
[----:B------:R-:W-:Y:S01]  /*3c00*/  IMAD.HI.U32 R38, R3, R4, RZ ;  /* 0x0000000403267227 */ /* 0x000fe200078e00ff */
[----:B------:R-:W-:Y:S03]  /*3c10*/  SHF.R.U32.HI R35, RZ, R18, R35 ;  /* 0x00000012ff237219 */ /* 0x000fe60000011623 */
[----:B------:R-:W-:Y:S01]  /*3c20*/  IMAD.HI.U32 R34, R11, R4, RZ ;  /* 0x000000040b227227 */ /* 0x000fe200078e00ff */
[----:B------:R-:W-:Y:S02]  /*3c30*/  @P2 SHF.R.U32.HI R3, RZ, R5, R38 ;  /* 0x00000005ff032219 */ /* 0x000fe40000011626 */
[----:B------:R-:W-:Y:S02]  /*3c40*/  SEL R9, R8, R35, !P0 ;  /* 0x0000002308097207 */ /* 0x000fe40004000000 */
[----:B------:R-:W-:Y:S01]  /*3c50*/  @P2 SHF.R.U32.HI R11, RZ, R5, R34 ;  /* 0x00000005ff0b2219 */ /* 0x000fe20000011622 */
[C---:B------:R-:W-:Y:S01]  /*3c60*/  IMAD R10, R72.reuse, R3, RZ ;  /* 0x00000003480a7224 */ /* 0x040fe200078e02ff */
[----:B------:R-:W-:Y:S01]  /*3c70*/  SEL R3, R13, R36, !P4 ;  /* 0x000000240d037207 */ /* 0x000fe20006000000 */
[C---:B------:R-:W-:Y:S03]  /*3c80*/  IMAD.HI.U32 R14, R9.reuse, R4, RZ ;  /* 0x00000004090e7227 */ /* 0x040fe600078e00ff */
[----:B------:R-:W-:Y:S01]  /*3c90*/  ISETP.GE.AND P0, PT, R9, R10, PT ;  /* 0x0000000a0900720c */ /* 0x000fe20003f06270 */
[C---:B------:R-:W-:Y:S01]  /*3ca0*/  IMAD R12, R72.reuse, R11, RZ ;  /* 0x0000000b480c7224 */ /* 0x040fe200078e02ff */
[-C--:B------:R-:W-:Y:S04]  /*3cb0*/  SHF.R.U32.HI R14, RZ, R5.reuse, R14 ;  /* 0x00000005ff0e7219 */ /* 0x080fe8000001160e */
[----:B------:R-:W-:Y:S02]  /*3cc0*/  ISETP.GE.OR P0, PT, R3, R12, P0 ;  /* 0x0000000c0300720c */ /* 0x000fe40000706670 */
[----:B------:R-:W-:Y:S05]  /*3cd0*/  SEL R15, R9, R14, !P2 ;  /* 0x0000000e090f7207 */ /* 0x000fea0005000000 */
[----:B------:R-:W-:Y:S04]  /*3ce0*/  IMAD.MOV R14, RZ, RZ, -R15 ;  /* 0x000000ffff0e7224 */ /* 0x000fe800078e0a0f */
[----:B------:R-:W-:Y:S02]  /*3cf0*/  IMAD R14, R72, R14, R9 ;  /* 0x0000000e480e7224 */ /* 0x000fe400078e0209 */
[C---:B------:R-:W-:Y:S05]  /*3d00*/  @!P0 IMAD.HI.U32 R10, R3.reuse, R4, RZ ;  /* 0x00000004030a8227 */ /* 0x040fea00078e00ff */
[----:B------:R-:W-:Y:S04]  /*3d10*/  @!P0 SHF.R.U32.HI R10, RZ, R5, R10 ;  /* 0x00000005ff0a8219 */ /* 0x000fe8000001160a */
[----:B------:R-:W-:Y:S01]  /*3d20*/  @!P0 SEL R0, R3, R10, !P2 ;  /* 0x0000000a03008207 */ /* 0x000fe20005000000 */
[----:B------:R-:W-:Y:S03]  /*3d30*/  IMAD.MOV R10, RZ, RZ, -R3 ;  /* 0x000000ffff0a7224 */ /* 0x000fe600078e0a03 */
[----:B------:R-:W-:Y:S01]  /*3d40*/  @!P0 IADD3 R15, PT, PT, R15, -R0, RZ ;  /* 0x800000000f0f8210 */ /* 0x000fe20007ffe0ff */
[----:B------:R-:W-:Y:S01]  /*3d50*/  @!P0 IMAD R0, R11, R14, R0 ;  /* 0x0000000e0b008224 */ /* 0x000fe200078e0200 */
[----:B------:R-:W-:Y:S01]  /*3d60*/  IADD3 R11, PT, PT, -R9, RZ, RZ ;  /* 0x000000ff090b7210 */ /* 0x000fe20007ffe1ff */
[----:B------:R-:W-:Y:S02]  /*3d70*/  IMAD R13, R2, R10, R13 ;  /* 0x0000000a020d7224 */ /* 0x000fe400078e020d */
[----:B------:R-:W-:Y:S02]  /*3d80*/  @!P0 IMAD R9, R15, R72, R3 ;  /* 0x000000480f098224 */ /* 0x000fe400078e0203 */
[----:B------:R-:W-:Y:S02]  /*3d90*/  @!P0 IMAD.MOV.U32 R3, RZ, RZ, R0 ;  /* 0x000000ffff038224 */ /* 0x000fe400078e0000 */
[----:B------:R-:W-:Y:S02]  /*3da0*/  IMAD R8, R6, R11, R8 ;  /* 0x0000000b06087224 */ /* 0x000fe400078e0208 */
[----:B------:R-:W-:Y:S02]  /*3db0*/  IMAD R13, R3, R2, R13 ;  /* 0x00000002030d7224 */ /* 0x000fe400078e020d */
[----:B------:R-:W-:Y:S02]  /*3dc0*/  IMAD R8, R9, R6, R8 ;  /* 0x0000000609087224 */ /* 0x000fe400078e0208 */
.L_x_69:
[----:B------:R-:W-:Y:S05]  /*3dd0*/  BRA.U UP1, `(.L_x_70) ;  /* 0x0000000101107547 */ /* 0x000fea000b800000 */
[----:B------:R-:W-:Y:S04]  /*3de0*/  MOV R0, UR6 ;  /* 0x0000000600007c02 */ /* 0x000fe80008000f00 */
[----:B------:R-:W-:Y:S04]  /*3df0*/  SHF.L.U32 R3, R0, 0x1f, RZ ;  /* 0x0000001f00037819 */ /* 0x000fe800000006ff */
[----:B------:R-:W2:Y:S02]  /*3e00*/  SYNCS.PHASECHK.TRANS64.TRYWAIT P0, [UR7+0x68], R3 ;  /* 0x00006803ff0075a7 */ /* 0x000ea40008001107 */
[----:B--2---:R-:W-:Y:S05]  /*3e10*/  @!P0 BRA `(.L_x_71) ;  /* 0x0000004800ac8947 */ /* 0x004fea0003800000 */
.L_x_70:
[----:B------:R-:W-:Y:S02]  /*3e20*/  R2UR UR19, R21 ;  /* 0x00000000151372ca */ /* 0x000fe400000e0000 */
[----:B------:R-:W-:Y:S02]  /*3e30*/  R2UR UR18, R20 ;  /* 0x00000000141272ca */ /* 0x000fe400000e0000 */
[----:B------:R-:W-:Y:S02]  /*3e40*/  ISETP.NE.U32.AND P2, PT, RZ, UR4, PT ;  /* 0x00000004ff007c0c */ /* 0x000fe4000bf45070 */
[----:B------:R-:W-:Y:S02]  /*3e50*/  SHF.L.U32 R12, R31, 0x1f, RZ ;  /* 0x0000001f1f0c7819 */ /* 0x000fe400000006ff */
[----:B------:R-:W-:Y:S05]  /*3e60*/  ISETP.NE.AND.EX P2, PT, RZ, UR5, PT, P2 ;  /* 0x00000005ff007c0c */ /* 0x000fea000bf45320 */
[----:B------:R-:W-:Y:S02]  /*3e70*/  USHF.L.U32 UR19, UR19, 0x7, URZ ;  /* 0x0000000713137899 */ /* 0x000fe400080006ff */
[----:B------:R-:W-:Y:S01]  /*3e80*/  USHF.L.U32 UR18, UR18, 0x7, URZ ;  /* 0x0000000712127899 */ /* 0x000fe200080006ff */
[----:B------:R-:W-:Y:S11]  /*3e90*/  BRA.U !UP3, `(.L_x_72) ;  /* 0x000000010b347547 */ /* 0x000ff6000b800000 */
[----:B------:R-:W-:Y:S01]  /*3ea0*/  UPLOP3.LUT UP0, UPT, UPT, UPT, UP2, 0x80, 0x8 ;  /* 0x000000000008789c */ /* 0x000fe20003f0f020 */
[----:B--2---:R-:W-:Y:S02]  /*3eb0*/  HFMA2 R0, -RZ, RZ, 0, 5.9604644775390625e-08 ;  /* 0x00000001ff007431 */ /* 0x004fe400000001ff */
[----:B------:R-:W-:Y:S03]  /*3ec0*/  IMAD.MOV.U32 R151, RZ, RZ, 0x1 ;  /* 0x00000001ff977424 */ /* 0x000fe600078e00ff */
[----:B------:R-:W-:Y:S05]  /*3ed0*/  PLOP3.LUT P0, PT, PT, PT, UP0, 0x80, 0x8 ;  /* 0x000000000008781c */ /* 0x000fea0003f0f008 */
[----:B------:R-:W2:Y:S01]  /*3ee0*/  @UP0 LDCU.64 UR10, c[0x0][0x888] ;  /* 0x00011100ff0a07ac */ /* 0x000ea20008000a00 */
[----:B------:R-:W-:Y:S07]  /*3ef0*/  @UP0 UIMAD UR8, UR36, UR4, URZ ;  /* 0x00000004240802a4 */ /* 0x000fee000f8e02ff */
[----:B------:R-:W-:Y:S01]  /*3f00*/  @!P0 PRMT R151, R0, 0x7610, R151 ;  /* 0x0000761000978816 */ /* 0x000fe20000000097 */
[----:B--2---:R-:W-:Y:S03]  /*3f10*/  @UP0 UIMAD.WIDE UR10, UR8, 0x4, UR10 ;  /* 0x00000004080a08a5 */ /* 0x004fe6000f8e020a */
[----:B------:R-:W2:Y:S03]  /*3f20*/  @!UP0 LDCU UR8, c[0x0][0x880] ;  /* 0x00011000ff0887ac */ /* 0x000ea60008000800 */
[----:B------:R-:W-:Y:S01]  /*3f30*/  IMAD.U32 R10, RZ, RZ, UR10 ;  /* 0x0000000aff0a7e24 */ /* 0x000fe2000f8e00ff */
[----:B------:R-:W-:Y:S05]  /*3f40*/  MOV R11, UR11 ;  /* 0x0000000b000b7c02 */ /* 0x000fea0008000f00 */
[----:B-----5:R3:W5:Y:S02]  /*3f50*/  @P0 LDG.E R82, desc[UR46][R10.64] ;  /* 0x0000002e0a520981 */ /* 0x020764000c1e1900 */
[----:B--23--:R-:W-:Y:S07]  /*3f60*/  @!P0 IMAD.U32 R82, RZ, RZ, UR8 ;  /* 0x00000008ff528e24 */ /* 0x00cfee000f8e00ff */
.L_x_72:
[----:B-----5:R-:W-:Y:S01]  /*3f70*/  @!P2 ISETP.EQ.AND P0, PT, R82, RZ, PT ;  /* 0x000000ff5200a20c */ /* 0x020fe20003f02270 */
[----:B------:R-:W-:Y:S01]  /*3f80*/  @!UPT UIADD3 URZ, UPT, UPT, URZ, URZ, URZ ;  /* 0x000000fffffff290 */ /* 0x000fe2000fffe0ff */
[----:B------:R-:W-:Y:S11]  /*3f90*/  @!P2 BRA `(.L_x_73) ;  /* 0x000000000014a947 */ /* 0x000ff60003800000 */
[----:B------:R-:W-:Y:S02]  /*3fa0*/  LOP3.LUT P2, RZ, R151, 0xff, RZ, 0xc0, !PT ;  /* 0x000000ff97ff7812 */ /* 0x000fe4000784c0ff */
[----:B------:R-:W-:Y:S04]  /*3fb0*/  PLOP3.LUT P0, PT, PT, PT, UP0, 0x80, 0x8 ;  /* 0x000000000008781c */ /* 0x000fe80003f0f008 */
[----:B------:R-:W-:Y:S07]  /*3fc0*/  PLOP3.LUT P0, PT, P0, PT, PT, 0x8, 0x80 ;  /* 0x000000000080781c */ /* 0x000fee000070e170 */
[----:B------:R-:W-:Y:S11]  /*3fd0*/  @P2 ISETP.EQ.AND P0, PT, R82, RZ, PT ;  /* 0x000000ff5200220c */ /* 0x000ff60003f02270 */
[----:B------:R-:W-:Y:S02]  /*3fe0*/  @!UPT UIADD3 URZ, UPT, UPT, URZ, URZ, URZ ;  /* 0x000000fffffff290 */ /* 0x000fe4000fffe0ff */
.L_x_73:
[----:B------:R-:W3:Y:S01]  /*3ff0*/  SYNCS.PHASECHK.TRANS64.TRYWAIT P2, [UR7+0x50], R12 ;  /* 0x0000500cff0075a7 */ /* 0x000ee20008041107 */
[----:B------:R-:W-:Y:S04]  /*4000*/  ELECT P4, URZ, PT ;  /* 0x0000000000ff782f */ /* 0x000fe80003880000 */
[----:B------:R-:W-:Y:S11]  /*4010*/  PLOP3.LUT P4, PT, P0, P4, PT, 0xf2, 0x2f ;  /* 0x00000000002f781c */ /* 0x000ff60000789e72 */
[----:B------:R-:W-:Y:S02]  /*4020*/  @!UPT UIADD3 URZ, UPT, UPT, URZ, URZ, URZ ;  /* 0x000000fffffff290 */ /* 0x000fe4000fffe0ff */
[----:B-1----:R-:W-:Y:S05]  /*4030*/  @!P4 IADD3 R21, P0, PT, R32, 0x580, RZ ;  /* 0x000005802015c810 */ /* 0x002fea0007f1e0ff */
[----:B------:R-:W-:Y:S01]  /*4040*/  @!P4 IMAD.X R20, RZ, RZ, R33, P0 ;  /* 0x000000ffff14c224 */ /* 0x000fe200000e0621 */
[----:B---3--:R-:W-:Y:S07]  /*4050*/  @!P2 BRA `(.L_x_74) ;  /* 0x000000480034a947 */ /* 0x008fee0003800000 */
.L_x_135:
[----:B------:R-:W3:Y:S01]  /*4060*/  LDC.64 R14, c[0x0][0xb10] ;  /* 0x0002c400ff0e7b82 */ /* 0x000ee20000000a00 */
[----:B------:R-:W-:Y:S01]  /*4070*/  @!P4 R2UR UR8, R20 ;  /* 0x000000001408c2ca */ /* 0x000fe200000e0000 */
[----:B------:R-:W-:Y:S01]  /*4080*/  VOTEU.ALL UP1, P4 ;  /* 0x0000000000ff7886 */ /* 0x000fe20002020000 */
[----:B------:R-:W-:Y:S01]  /*4090*/  @!P4 R2UR UR9, R21 ;  /* 0x000000001509c2ca */ /* 0x000fe200000e0000 */
[----:B------:R-:W-:Y:S01]  /*40a0*/  UMOV UR10, 0x0 ;  /* 0x00000000000a7882 */ /* 0x000fe20000000000 */
[----:B------:R-:W-:Y:S03]  /*40b0*/  UMOV UR11, 0x10000000 ;  /* 0x10000000000b7882 */ /* 0x000fe60000000000 */
[----:B------:R-:W5:Y:S01]  /*40c0*/  LDC.64 R10, c[0x0][0xb18] ;  /* 0x0002c600ff0a7b82 */ /* 0x000f620000000a00 */
[----:B------:R-:W-:Y:S01]  /*40d0*/  @!UP1 UIADD3 UR16, UPT, UPT, UR7, 0x200, URZ ;  /* 0x0000020007109890 */ /* 0x000fe2000fffe0ff */
[----:B------:R-:W-:Y:S01]  /*40e0*/  @P3 SHF.R.U32.HI R28, RZ, 0x10, R25 ;  /* 0x00000010ff1c3819 */ /* 0x000fe20000011619 */
[----:B------:R-:W-:Y:S01]  /*40f0*/  VOTEU.ALL UP1, P4 ;  /* 0x0000000000ff7886 */ /* 0x000fe20002020000 */
[----:B------:R-:W-:Y:S01]  /*4100*/  UMOV UR20, UR36 ;  /* 0x0000002400147c82 */ /* 0x000fe20008000000 */
[----:B------:R-:W-:Y:S03]  /*4110*/  VIADD R30, R30, 0x1 ;  /* 0x000000011e1e7836 */ /* 0x000fe60000000000 */
[----:B--2---:R-:W2:Y:S01]  /*4120*/  @!P1 LDC R0, c[0x0][0xb20] ;  /* 0x0002c800ff009b82 */ /* 0x004ea20000000800 */
[----:B------:R-:W-:Y:S01]  /*4130*/  IMAD.U32 R21, RZ, RZ, UR8 ;  /* 0x00000008ff157e24 */ /* 0x000fe2000f8e00ff */
[----:B------:R-:W-:Y:S06]  /*4140*/  UPRMT UR8, UR37, 0x654, UR17 ;  /* 0x0000065425087896 */ /* 0x000fec0008000011 */
[----:B-1----:R-:W1:Y:S01]  /*4150*/  @!P1 LDC R3, c[0x0][0xb0c] ;  /* 0x0002c300ff039b82 */ /* 0x002e620000000800 */
[----:B------:R-:W-:Y:S01]  /*4160*/  IMAD.U32 R20, RZ, RZ, UR9 ;  /* 0x00000009ff147e24 */ /* 0x000fe2000f8e00ff */
[----:B------:R-:W-:Y:S04]  /*4170*/  @!P4 R2UR UR15, R21 ;  /* 0x00000000150fc2ca */ /* 0x000fe800000e0000 */
[----:B------:R-:W-:Y:S01]  /*4180*/  @!P4 R2UR UR14, R20 ;  /* 0x00000000140ec2ca */ /* 0x000fe200000e0000 */
[----:B------:R-:W-:Y:S11]  /*4190*/  @!P4 IMAD.MOV.U32 R20, RZ, RZ, 0x2000 ;  /* 0x00002000ff14c424 */ /* 0x000ff600078e00ff */
[----:B------:R-:W-:Y:S01]  /*41a0*/  @!UPT UIADD3 URZ, UPT, UPT, URZ, URZ, URZ ;  /* 0x000000fffffff290 */ /* 0x000fe2000fffe0ff */
[----:B------:R1:W-:Y:S01]  /*41b0*/  @!UP1 UTMALDG.3D [UR16], [UR14], desc[UR10] ;  /* 0x00000a100e0095b4 */ /* 0x0003e20008011000 */
[----:B------:R1:W-:Y:S02]  /*41c0*/  @!P4 SYNCS.ARRIVE.TRANS64.RED.A0TR RZ, [UR7+0x40], R20 ;  /* 0x00004014ffffc9a7 */ /* 0x0003e40008300407 */
[----:B-1----:R-:W-:Y:S01]  /*41d0*/  @!P1 ISETP.NE.AND P2, PT, R3, 0x1, PT ;  /* 0x000000010300980c */ /* 0x002fe20003f45270 */
[C---:B---3--:R-:W-:Y:S01]  /*41e0*/  @!P1 IMAD.HI.U32 R14, R13.reuse, R14, RZ ;  /* 0x0000000e0d0e9227 */ /* 0x048fe200078e00ff */
[----:B-----5:R-:W-:Y:S03]  /*41f0*/  @!P1 ISETP.NE.AND P0, PT, R10, 0x1, PT ;  /* 0x000000010a00980c */ /* 0x020fe60003f05270 */
[C---:B------:R-:W-:Y:S01]  /*4200*/  @!P1 IMAD.HI.U32 R11, R8.reuse, R11, RZ ;  /* 0x0000000b080b9227 */ /* 0x040fe200078e00ff */
[----:B------:R-:W-:Y:S04]  /*4210*/  @!P1 SHF.R.U32.HI R14, RZ, R15, R14 ;  /* 0x0000000fff0e9219 */ /* 0x000fe8000001160e */
[----:B--2---:R-:W-:Y:S01]  /*4220*/  @!P1 SHF.R.U32.HI R9, RZ, R0, R11 ;  /* 0x00000000ff099219 */ /* 0x004fe2000001160b */
[----:B------:R-:W-:Y:S01]  /*4230*/  SYNCS.ARRIVE.TRANS64.RED.A1T0 RZ, [UR8], RZ ;  /* 0x000000ffffff79a7 */ /* 0x000fe20008100408 */
[----:B------:R-:W-:Y:S02]  /*4240*/  @!P1 SEL R14, R13, R14, !P2 ;  /* 0x0000000e0d0e9207 */ /* 0x000fe40005000000 */
[----:B------:R-:W-:Y:S01]  /*4250*/  @!P1 SEL R9, R8, R9, !P0 ;  /* 0x0000000908099207 */ /* 0x000fe20004000000 */
[----:B------:R-:W1:Y:S04]  /*4260*/  SYNCS.PHASECHK.TRANS64.TRYWAIT P5, [UR7+0x58], R12 ;  /* 0x0000580cff0075a7 */ /* 0x000e6800080a1107 */
[----:B------:R-:W-:Y:S02]  /*4270*/  @!P1 IMAD.IADD R0, R9, 0x1, -R14 ;  /* 0x0000000109009824 */ /* 0x000fe400078e0a0e */
[----:B------:R-:W-:Y:S02]  /*4280*/  @!P1 IMAD.IADD R9, R14, 0x1, -R9 ;  /* 0x000000010e099824 */ /* 0x000fe400078e0a09 */
[----:B------:R-:W-:Y:S02]  /*4290*/  @!P1 IMAD R13, R0, R3, R13 ;  /* 0x00000003000d9224 */ /* 0x000fe400078e020d */
[----:B------:R-:W-:Y:S01]  /*42a0*/  @!P1 IMAD R8, R9, R10, R8 ;  /* 0x0000000a09089224 */ /* 0x000fe200078e0208 */
[----:B-1----:R-:W-:Y:S06]  /*42b0*/  @!P5 BRA `(.L_x_75) ;  /* 0x0000004400b4d947 */ /* 0x002fec0003800000 */
.L_x_137:
[----:B-1----:R-:W-:Y:S01]  /*42c0*/  @!P4 IADD3 R3, P0, PT, R32, 0x580, RZ ;  /* 0x000005802003c810 */ /* 0x002fe20007f1e0ff */
[----:B------:R-:W-:Y:S01]  /*42d0*/  VOTEU.ALL UP1, P4 ;  /* 0x0000000000ff7886 */ /* 0x000fe20002020000 */
[----:B------:R-:W-:Y:S01]  /*42e0*/  UMOV UR20, 0x0 ;  /* 0x0000000000147882 */ /* 0x000fe20000000000 */
[----:B------:R-:W-:Y:S01]  /*42f0*/  UMOV UR21, 0x10000000 ;  /* 0x1000000000157882 */ /* 0x000fe20000000000 */
[----:B------:R-:W-:Y:S01]  /*4300*/  @!P4 R2UR UR9, R3 ;  /* 0x000000000309c2ca */ /* 0x000fe200000e0000 */
[----:B------:R-:W-:Y:S01]  /*4310*/  @!P4 IMAD.X R0, RZ, RZ, R33, P0 ;  /* 0x000000ffff00c224 */ /* 0x000fe200000e0621 */
[----:B------:R-:W-:Y:S01]  /*4320*/  @!UP1 UIADD3 UR10, UPT, UPT, UR18, 0x40, URZ ;  /* 0x00000040120a9890 */ /* 0x000fe2000fffe0ff */
[----:B------:R-:W-:Y:S01]  /*4330*/  ISETP.NE.AND P0, PT, R30, 0x2, PT ;  /* 0x000000021e00780c */ /* 0x000fe20003f05270 */
[----:B------:R-:W-:Y:S01]  /*4340*/  UMOV UR11, UR19 ;  /* 0x00000013000b7c82 */ /* 0x000fe20008000000 */
[----:B------:R-:W-:Y:S01]  /*4350*/  UMOV UR12, UR36 ;  /* 0x00000024000c7c82 */ /* 0x000fe20008000000 */
[----:B------:R-:W-:Y:S01]  /*4360*/  @!P4 R2UR UR8, R0 ;  /* 0x000000000008c2ca */ /* 0x000fe200000e0000 */
[----:B------:R-:W-:Y:S01]  /*4370*/  IMAD.IADD R20, R8, 0x1, R150 ;  /* 0x0000000108147824 */ /* 0x000fe200078e0296 */
[----:B------:R-:W-:Y:S01]  /*4380*/  @P3 R2UR UR36, R28 ;  /* 0x000000001c2432ca */ /* 0x000fe200000e0000 */
[----:B------:R-:W-:Y:S01]  /*4390*/  IMAD.IADD R21, R13, 0x1, R152 ;  /* 0x000000010d157824 */ /* 0x000fe200078e0298 */
[----:B------:R-:W-:Y:S02]  /*43a0*/  SEL R0, RZ, 0x1, P0 ;  /* 0x00000001ff007807 */ /* 0x000fe40000000000 */
[----:B------:R-:W-:Y:S01]  /*43b0*/  LOP3.LUT R31, R31, 0x1, RZ, 0x3c, !PT ;  /* 0x000000011f1f7812 */ /* 0x000fe200078e3cff */
[----:B------:R-:W-:Y:S01]  /*43c0*/  IMAD.U32 R10, RZ, RZ, UR9 ;  /* 0x00000009ff0a7e24 */ /* 0x000fe2000f8e00ff */
[----:B------:R-:W-:Y:S01]  /*43d0*/  @!UP1 UIADD3 UR9, UPT, UPT, UR7, 0x48, URZ ;  /* 0x0000004807099890 */ /* 0x000fe2000fffe0ff */
[----:B------:R-:W-:Y:S02]  /*43e0*/  LOP3.LUT R29, R29, R0, RZ, 0x3c, !PT ;  /* 0x000000001d1d7212 */ /* 0x000fe400078e3cff */
[----:B------:R-:W-:Y:S02]  /*43f0*/  SEL R30, R30, RZ, P0 ;  /* 0x000000ff1e1e7207 */ /* 0x000fe40000000000 */
[----:B------:R-:W-:Y:S01]  /*4400*/  IMAD.U32 R11, RZ, RZ, UR8 ;  /* 0x00000008ff0b7e24 */ /* 0x000fe2000f8e00ff */
[----:B------:R-:W-:Y:S01]  /*4410*/  @!P4 R2UR UR14, R10 ;  /* 0x000000000a0ec2ca */ /* 0x000fe200000e0000 */
[----:B------:R-:W-:Y:S01]  /*4420*/  @!UP1 UIADD3 UR8, UPT, UPT, UR7, 0x2200, URZ ;  /* 0x0000220007089890 */ /* 0x000fe2000fffe0ff */
[----:B------:R-:W-:Y:S02]  /*4430*/  VOTEU.ALL UP1, P4 ;  /* 0x0000000000ff7886 */ /* 0x000fe40002020000 */
[----:B------:R-:W-:Y:S11]  /*4440*/  @!P4 R2UR UR15, R11 ;  /* 0x000000000b0fc2ca */ /* 0x000ff600000e0000 */
[----:B------:R-:W-:Y:S02]  /*4450*/  @!UPT UIADD3 URZ, UPT, UPT, URZ, URZ, URZ ;  /* 0x000000fffffff290 */ /* 0x000fe4000fffe0ff */
[----:B------:R2:W-:Y:S01]  /*4460*/  @!UP1 UTMALDG.3D [UR8], [UR14], desc[UR20] ;  /* 0x000014080e0095b4 */ /* 0x0005e20008011000 */
[----:B------:R2:W-:Y:S01]  /*4470*/  @!P4 SYNCS.ARRIVE.TRANS64.RED.A0TR RZ, [UR7+0x48], R23 ;  /* 0x00004817ffffc9a7 */ /* 0x0005e20008300407 */
[----:B------:R-:W-:Y:S01]  /*4480*/  UPLOP3.LUT UP1, UPT, UPT, UPT, UPT, 0x80, 0x8 ;  /* 0x000000000008789c */ /* 0x000fe20003f2f070 */
[----:B------:R-:W-:Y:S01]  /*4490*/  SYNCS.ARRIVE.TRANS64.RED.A1T0 RZ, [UR13], RZ ;  /* 0x000000ffffff79a7 */ /* 0x000fe2000810040d */
[----:B------:R-:W-:Y:S09]  /*44a0*/  @P3 BRA `(.L_x_76) ;  /* 0xfffffff400503947 */ /* 0x000ff2000383ffff */
[----:B------:R-:W-:-:S04]  /*44b0*/  SHF.L.U32 R3, R31, 0x1f, RZ ;  /* 0x0000001f1f037819 */ /* 0x000fc800000006ff */
[----:B------:R-:W1:Y:S02]  /*44c0*/  SYNCS.PHASECHK.TRANS64.TRYWAIT P0, [UR7+0x50], R3 ;  /* 0x00005003ff0075a7 */ /* 0x000e640008001107 */
[----:B-1----:R-:W-:Y:S05]  /*44d0*/  @!P0 BRA `(.L_x_77) ;  /* 0x0000004400448947 */ /* 0x002fea0003800000 */
.L_x_139:
[----:B-1----:R-:W-:-:S07]  /*44e0*/  MOV R0, UR7 ;  /* 0x0000000700007c02 */ /* 0x002fce0008000f00 */
.L_x_78:
[----:B-1----:R-:W-:-:S04]  /*44f0*/  SHF.L.U32 R3, R31, 0x1f, RZ ;  /* 0x0000001f1f037819 */ /* 0x002fc800000006ff */
[----:B------:R1:W3:Y:S03]  /*4500*/  SYNCS.PHASECHK.TRANS64.TRYWAIT P0, [R0+URZ+0x58], R3 ;  /* 0x00005803000075a7 */ /* 0x0002e600080011ff */
[----:B---3--:R-:W-:Y:S05]  /*4510*/  @!P0 NANOSLEEP.SYNCS 0x989680 ;  /* 0x009896800000895d */ /* 0x008fea0003900000 */
[----:B------:R-:W3:Y:S02]  /*4520*/  @!P0 SYNCS.PHASECHK.TRANS64 P0, [R0+URZ+0x58], R3 ;  /* 0x00005803000085a7 */ /* 0x000ee400080010ff */
[----:B--23--:R-:W-:Y:S05]  /*4530*/  @P0 EXIT ;  /* 0x000000000000094d */ /* 0x00cfea0003800000 */
[----:B------:R-:W-:Y:S05]  /*4540*/  BRA `(.L_x_78) ;  /* 0xfffffffc00e87947 */ /* 0x000fea000383ffff */
.L_x_67:
[----:B------:R-:W-:-:S06]  /*4550*/  UISETP.GE.AND UP1, UPT, UR8, 0x4, UPT ;  /* 0x000000040800788c */ /* 0x000fcc000bf26270 */
[----:B------:R-:W-:-:S13]  /*4560*/  PLOP3.LUT P0, PT, PT, PT, UP1, 0x80, 0x8 ;  /* 0x000000000008781c */ /* 0x000fda0003f0f018 */
[----:B------:R-:W-:Y:S05]  /*4570*/  @!P0 EXIT ;  /* 0x000000000000894d */ /* 0x000fea0003800000 */
[----:B------:R-:W-:Y:S01]  /*4580*/  BAR.SYNC.DEFER_BLOCKING 0x6, 0xa0 ;  /* 0x0182800000007b1d */ /* 0x000fe20000010000 */
[C---:B------:R-:W-:Y:S01]  /*4590*/  IMAD.U32 R79, R167.reuse, 0x10000, RZ ;  /* 0x00010000a74f7824 */ /* 0x040fe200078e00ff */
[C---:B------:R-:W-:Y:S01]  /*45a0*/  R2P PR, R167.reuse, 0x6 ;  /* 0x00000006a7007804 */ /* 0x040fe20000000000 */
[----:B------:R-:W-:Y:S01]  /*45b0*/  IMAD.SHL.U32 R2, R167, 0x40, RZ ;  /* 0x00000040a7027824 */ /* 0x000fe200078e00ff */
[----:B------:R-:W-:Y:S01]  /*45c0*/  CS2R R160, SRZ ;  /* 0x0000000000a07805 */ /* 0x000fe2000001ff00 */
[----:B------:R-:W-:Y:S01]  /*45d0*/  IMAD.MOV.U32 R164, RZ, RZ, 0x20 ;  /* 0x00000020ffa47424 */ /* 0x000fe200078e00ff */
[----:B------:R-:W-:Y:S02]  /*45e0*/  UMOV UR49, 0x400 ;  /* 0x0000040000317882 */ /* 0x000fe40000000000 */
[----:B------:R-:W1:Y:S01]  /*45f0*/  LDC R157, c[0x0][0x370] ;  /* 0x0000dc00ff9d7b82 */ /* 0x000e620000000800 */
[----:B------:R-:W-:Y:S01]  /*4600*/  ULEA UR49, UR37, UR49, 0x18 ;  /* 0x0000003125317291 */ /* 0x000fe2000f8ec0ff */
[----:B------:R-:W-:Y:S01]  /*4610*/  LOP3.LUT R79, R79, 0x600000, RZ, 0xc0, !PT ;  /* 0x006000004f4f7812 */ /* 0x000fe200078ec0ff */
[----:B------:R-:W-:Y:S01]  /*4620*/  IMAD.SHL.U32 R153, R167, 0x8, RZ ;  /* 0x00000008a7997824 */ /* 0x000fe200078e00ff */
[----:B------:R-:W-:Y:S01]  /*4630*/  LOP3.LUT R4, R2, 0x180, RZ, 0xc0, !PT ;  /* 0x0000018002047812 */ /* 0x000fe200078ec0ff */
[----:B------:R-:W-:Y:S01]  /*4640*/  IMAD.MOV.U32 R165, RZ, RZ, 0x10 ;  /* 0x00000010ffa57424 */ /* 0x000fe200078e00ff */
[----:B------:R-:W-:Y:S01]  /*4650*/  SEL R164, R164, 0xffffffe0, !P2 ;  /* 0xffffffe0a4a47807 */ /* 0x000fe20005000000 */
[----:B------:R-:W-:Y:S01]  /*4660*/  UIADD3 UR4, UPT, UPT, UR49, 0x4200, URZ ;  /* 0x0000420031047890 */ /* 0x000fe2000fffe0ff */
[----:B------:R-:W2:Y:S01]  /*4670*/  LDC R74, c[0x0][0xb0c] ;  /* 0x0002c300ff4a7b82 */ /* 0x000ea20000000800 */
[----:B------:R-:W-:Y:S01]  /*4680*/  LOP3.LUT R153, R4, 0x30, R153, 0xf8, !PT ;  /* 0x0000003004997812 */ /* 0x000fe200078ef899 */
[----:B------:R-:W-:Y:S01]  /*4690*/  IMAD.MOV.U32 R76, RZ, RZ, RZ ;  /* 0x000000ffff4c7224 */ /* 0x000fe200078e00ff */
[----:B------:R-:W-:Y:S01]  /*46a0*/  SEL R165, R165, 0xfffffff0, !P1 ;  /* 0xfffffff0a5a57807 */ /* 0x000fe20004800000 */
[----:B------:R-:W-:Y:S01]  /*46b0*/  IMAD.MOV.U32 R162, RZ, RZ, RZ ;  /* 0x000000ffffa27224 */ /* 0x000fe200078e00ff */
[----:B------:R-:W-:Y:S01]  /*46c0*/  LOP3.LUT R153, R153, 0x1e40, R2, 0xf8, !PT ;  /* 0x00001e4099997812 */ /* 0x000fe200078ef802 */
[----:B------:R-:W-:Y:S01]  /*46d0*/  IMAD.MOV.U32 R169, RZ, RZ, RZ ;  /* 0x000000ffffa97224 */ /* 0x000fe200078e00ff */
[----:B------:R-:W-:Y:S01]  /*46e0*/  LOP3.LUT R167, R167, 0x60, RZ, 0xc0, !PT ;  /* 0x00000060a7a77812 */ /* 0x000fe200078ec0ff */
[----:B------:R-:W4:Y:S01]  /*46f0*/  LDC R155, c[0x0][0xb20] ;  /* 0x0002c800ff9b7b82 */ /* 0x000f220000000800 */
[----:B------:R-:W3:Y:S01]  /*4700*/  LDS R0, [UR49+0x120] ;  /* 0x00012031ff007984 */ /* 0x000ee20008000800 */
[----:B------:R-:W-:Y:S01]  /*4710*/  IMAD.MOV.U32 R159, RZ, RZ, RZ ;  /* 0x000000ffff9f7224 */ /* 0x000fe200078e00ff */
[----:B------:R-:W1:Y:S01]  /*4720*/  LDCU.64 UR52, c[0x0][0x348] ;  /* 0x00006900ff3477ac */ /* 0x000e620008000a00 */
[----:B------:R-:W-:Y:S01]  /*4730*/  IMAD.U32 R166, RZ, RZ, UR4 ;  /* 0x00000004ffa67e24 */ /* 0x000fe2000f8e00ff */
[----:B------:R-:W1:Y:S03]  /*4740*/  LDCU.64 UR38, c[0x0][0x888] ;  /* 0x00011100ff2677ac */ /* 0x000e660008000a00 */
[----:B------:R-:W1:Y:S01]  /*4750*/  LDC R73, c[0x0][0xb30] ;  /* 0x0002cc00ff497b82 */ /* 0x000e620000000800 */
[----:B------:R-:W1:Y:S01]  /*4760*/  LDCU.64 UR44, c[0x0][0x890] ;  /* 0x00011200ff2c77ac */ /* 0x000e620008000a00 */
[----:B------:R-:W-:-:S06]  /*4770*/  UIADD3 UR48, UPT, UPT, UR49, 0x200, URZ ;  /* 0x0000020031307890 */ /* 0x000fcc000fffe0ff */
[----:B------:R-:W1:Y:S08]  /*4780*/  LDC.64 R148, c[0x0][0xb10] ;  /* 0x0002c400ff947b82 */ /* 0x000e700000000a00 */
[----:B------:R-:W1:Y:S08]  /*4790*/  LDC.64 R70, c[0x0][0xb18] ;  /* 0x0002c600ff467b82 */ /* 0x000e700000000a00 */
[----:B------:R-:W1:Y:S08]  /*47a0*/  LDC.64 R68, c[0x0][0xb28] ;  /* 0x0002ca00ff447b82 */ /* 0x000e700000000a00 */
[----:B------:R-:W1:Y:S01]  /*47b0*/  LDC.64 R146, c[0x0][0x8b0] ;  /* 0x00022c00ff927b82 */ /* 0x000e620000000a00 */
[----:B---3--:R-:W-:Y:S01]  /*47c0*/  IMAD.IADD R79, R0, 0x1, R79 ;  /* 0x00000001004f7824 */ /* 0x008fe200078e024f */
[----:B------:R-:W-:-:S04]  /*47d0*/  SHF.R.S32.HI R0, RZ, 0x4, R164 ;  /* 0x00000004ff007819 */ /* 0x000fc800000114a4 */
[----:B------:R-:W-:Y:S02]  /*47e0*/  LEA.HI.SX32 R163, R165, R0, 0x1c ;  /* 0x00000000a5a37211 */ /* 0x000fe400078fe2ff */
[----:B------:R-:W3:Y:S08]  /*47f0*/  LDC.64 R144, c[0x0][0x8a8] ;  /* 0x00022a00ff907b82 */ /* 0x000ef00000000a00 */
[----:B--2-4-:R-:W1:Y:S02]  /*4800*/  LDC R156, c[0x0][0x374] ;  /* 0x0000dd00ff9c7b82 */ /* 0x014e640000000800 */
.L_x_104:
[----:B------:R-:W-:Y:S02]  /*4810*/  LEA R0, R169, UR49, 0x3 ;  /* 0x00000031a9007c11 */ /* 0x000fe4000f8e18ff */
[----:B------:R-:W-:Y:S02]  /*4820*/  SHF.L.U32 R3, R161, 0x1f, RZ ;  /* 0x0000001fa1037819 */ /* 0x000fe400000006ff */
[----:B-1----:R-:W-:Y:S02]  /*4830*/  LEA R16, R169, UR49, 0x4 ;  /* 0x00000031a9107c11 */ /* 0x002fe4000f8e20ff */
[----:B------:R-:W2:Y:S02]  /*4840*/  SYNCS.PHASECHK.TRANS64.TRYWAIT P0, [R0+URZ+0x70], R3 ;  /* 0x00007003000075a7 */ /* 0x000ea400080011ff */
[----:B--2---:R-:W-:Y:S05]  /*4850*/  @!P0 BRA `(.L_x_79) ;  /* 0x00000040007c8947 */ /* 0x004fea0003800000 */
.L_x_140:
[----:B------:R-:W4:Y:S01]  /*4860*/  LDC.64 R12, c[0x0][0xb10] ;  /* 0x0002c400ff0c7b82 */ /* 0x000f220000000a00 */
[----:B------:R-:W3:Y:S01]  /*4870*/  LDS.128 R16, [R16+0x100] ;  /* 0x0001000010107984 */ /* 0x000ee20000000c00 */
[----:B-1----:R-:W-:Y:S01]  /*4880*/  ISETP.NE.AND P1, PT, R73, 0x1, PT ;  /* 0x000000014900780c */ /* 0x002fe20003f25270 */
[----:B--2---:R-:W-:Y:S01]  /*4890*/  VIADD R0, R0, 0x80 ;  /* 0x0000008000007836 */ /* 0x004fe20000000000 */
[----:B------:R-:W-:Y:S04]  /*48a0*/  ISETP.GE.AND P0, PT, R72, 0x1, PT ;  /* 0x000000014800780c */ /* 0x000fe80003f06270 */
[----:B------:R-:W1:Y:S01]  /*48b0*/  LDC.64 R10, c[0x0][0xb18] ;  /* 0x0002c600ff0a7b82 */ /* 0x000e620000000a00 */
[----:B------:R-:W-:Y:S01]  /*48c0*/  PRMT R0, RZ, 0x654, R0 ;  /* 0x00000654ff007816 */ /* 0x000fe20000000000 */
[----:B------:R-:W-:Y:S01]  /*48d0*/  @!PT LDS RZ, [RZ] ;  /* 0x00000000fffff984 */ /* 0x000fe20000000800 */
[----:B------:R-:W-:Y:S01]  /*48e0*/  @!PT LDS RZ, [RZ] ;  /* 0x00000000fffff984 */ /* 0x000fe20000000800 */
[----:B------:R-:W-:Y:S01]  /*48f0*/  @!PT LDS RZ, [RZ] ;  /* 0x00000000fffff984 */ /* 0x000fe20000000800 */
[----:B------:R-:W-:Y:S01]  /*4900*/  @!PT LDS RZ, [RZ] ;  /* 0x00000000fffff984 */ /* 0x000fe20000000800 */
[----:B------:R2:W-:Y:S06]  /*4910*/  MEMBAR.ALL.CTA ;  /* 0x0000000000007992 */ /* 0x0005ec0000008000 */
[----:B--2---:R-:W2:Y:S01]  /*4920*/  FENCE.VIEW.ASYNC.S ;  /* 0x00000000000073c6 */ /* 0x004ea20000000000 */
[----:B------:R-:W1:Y:S08]  /*4930*/  @!P1 LDC R14, c[0x0][0xb20] ;  /* 0x0002c800ff0e9b82 */ /* 0x000e700000000800 */
[----:B------:R-:W1:Y:S01]  /*4940*/  @!P1 LDC R9, c[0x0][0xb0c] ;  /* 0x0002c300ff099b82 */ /* 0x000e620000000800 */
[----:B--2---:R2:W-:Y:S01]  /*4950*/  SYNCS.ARRIVE.TRANS64.RED.A1T0 RZ, [R0+URZ], RZ ;  /* 0x000000ff00ff79a7 */ /* 0x0045e200081004ff */
[----:B---3--:R-:W-:Y:S04]  /*4960*/  LOP3.LUT P4, RZ, R18, 0x1, RZ, 0xc0, !PT ;  /* 0x0000000112ff7812 */ /* 0x008fe8000788c0ff */
[----:B------:R-:W-:Y:S09]  /*4970*/  P2R R168, PR, RZ, 0x10 ;  /* 0x00000010ffa87803 */ /* 0x000ff20000000000 */
[----:B------:R-:W-:Y:S02]  /*4980*/  @P4 MOV R77, R16 ;  /* 0x00000010004d4202 */ /* 0x000fe40000000f00 */
[----:B------:R-:W-:Y:S01]  /*4990*/  @P4 LOP3.LUT R75, R17, 0xffff, RZ, 0xc0, !PT ;  /* 0x0000ffff114b4812 */ /* 0x000fe200078ec0ff */
[----:B--2-4-:R-:W-:Y:S06]  /*49a0*/  @!P0 BRA `(.L_x_80) ;  /* 0x0000000000a48947 */ /* 0x014fec0003800000 */
[----:B------:R-:W-:Y:S01]  /*49b0*/  IMAD.HI.U32 R24, R156, R71, RZ ;  /* 0x000000479c187227 */ /* 0x000fe200078e00ff */
[----:B------:R-:W-:Y:S02]  /*49c0*/  ISETP.NE.AND P0, PT, R70, 0x1, PT ;  /* 0x000000014600780c */ /* 0x000fe40003f05270 */
[----:B------:R-:W-:Y:S01]  /*49d0*/  ISETP.NE.AND P2, PT, R72, 0x1, PT ;  /* 0x000000014800780c */ /* 0x000fe20003f45270 */
[-C--:B------:R-:W-:Y:S01]  /*49e0*/  IMAD.HI.U32 R22, R157, R148.reuse, RZ ;  /* 0x000000949d167227 */ /* 0x080fe200078e00ff */
[----:B------:R-:W-:Y:S02]  /*49f0*/  SHF.R.U32.HI R23, RZ, R155, R24 ;  /* 0x0000009bff177219 */ /* 0x000fe40000011618 */
[----:B------:R-:W-:Y:S01]  /*4a00*/  ISETP.NE.AND P3, PT, R74, 0x1, PT ;  /* 0x000000014a00780c */ /* 0x000fe20003f65270 */
[----:B------:R-:W-:Y:S01]  /*4a10*/  IMAD.HI.U32 R28, R75, R71, RZ ;  /* 0x000000474b1c7227 */ /* 0x000fe200078e00ff */
[----:B------:R-:W-:Y:S02]  /*4a20*/  SHF.R.U32.HI R22, RZ, R149, R22 ;  /* 0x00000095ff167219 */ /* 0x000fe40000011616 */
[----:B------:R-:W-:Y:S01]  /*4a30*/  SEL R3, R156, R23, !P0 ;  /* 0x000000179c037207 */ /* 0x000fe20004000000 */
[----:B------:R-:W-:Y:S01]  /*4a40*/  IMAD.HI.U32 R26, R77, R148, RZ ;  /* 0x000000944d1a7227 */ /* 0x000fe200078e00ff */
[----:B------:R-:W-:Y:S03]  /*4a50*/  SEL R7, R157, R22, !P3 ;  /* 0x000000169d077207 */ /* 0x000fe60005800000 */
[-C--:B------:R-:W-:Y:S01]  /*4a60*/  IMAD.HI.U32 R22, R3, R68.reuse, RZ ;  /* 0x0000004403167227 */ /* 0x080fe200078e00ff */
[----:B------:R-:W-:Y:S03]  /*4a70*/  SHF.R.U32.HI R26, RZ, R149, R26 ;  /* 0x00000095ff1a7219 */ /* 0x000fe6000001161a */
[----:B------:R-:W-:Y:S01]  /*4a80*/  IMAD.HI.U32 R24, R7, R68, RZ ;  /* 0x0000004407187227 */ /* 0x000fe200078e00ff */
[----:B------:R-:W-:Y:S02]  /*4a90*/  @P2 SHF.R.U32.HI R3, RZ, R69, R22 ;  /* 0x00000045ff032219 */ /* 0x000fe40000011616 */
[----:B------:R-:W-:Y:S02]  /*4aa0*/  SHF.R.U32.HI R22, RZ, R155, R28 ;  /* 0x0000009bff167219 */ /* 0x000fe4000001161c */
[----:B------:R-:W-:Y:S01]  /*4ab0*/  @P2 SHF.R.U32.HI R7, RZ, R69, R24 ;  /* 0x00000045ff072219 */ /* 0x000fe20000011618 */
[C---:B------:R-:W-:Y:S01]  /*4ac0*/  IMAD R2, R72.reuse, R3, RZ ;  /* 0x0000000348027224 */ /* 0x040fe200078e02ff */
[----:B------:R-:W-:Y:S02]  /*4ad0*/  SEL R5, R75, R22, !P0 ;  /* 0x000000164b057207 */ /* 0x000fe40004000000 */
[----:B------:R-:W-:Y:S01]  /*4ae0*/  SEL R3, R77, R26, !P3 ;  /* 0x0000001a4d037207 */ /* 0x000fe20005800000 */
[----:B------:R-:W-:Y:S01]  /*4af0*/  IMAD R4, R72, R7, RZ ;  /* 0x0000000748047224 */ /* 0x000fe200078e02ff */
[C---:B------:R-:W-:Y:S01]  /*4b00*/  ISETP.GE.AND P0, PT, R5.reuse, R2, PT ;  /* 0x000000020500720c */ /* 0x040fe20003f06270 */
[----:B------:R-:W-:Y:S03]  /*4b10*/  IMAD.HI.U32 R6, R5, R68, RZ ;  /* 0x0000004405067227 */ /* 0x000fe600078e00ff */
[----:B------:R-:W-:Y:S01]  /*4b20*/  ISETP.GE.OR P0, PT, R3, R4, P0 ;  /* 0x000000040300720c */ /* 0x000fe20000706670 */
[----:B------:R-:W-:Y:S01]  /*4b30*/  IMAD.MOV R4, RZ, RZ, -R3 ;  /* 0x000000ffff047224 */ /* 0x000fe200078e0a03 */
[-C--:B------:R-:W-:Y:S03]  /*4b40*/  SHF.R.U32.HI R6, RZ, R69.reuse, R6 ;  /* 0x00000045ff067219 */ /* 0x080fe60000011606 */
[----:B------:R-:W-:Y:S01]  /*4b50*/  IMAD R77, R74, R4, R77 ;  /* 0x000000044a4d7224 */ /* 0x000fe200078e024d */
[----:B------:R-:W-:Y:S05]  /*4b60*/  SEL R15, R5, R6, !P2 ;  /* 0x00000006050f7207 */ /* 0x000fea0005000000 */
[----:B------:R-:W-:Y:S02]  /*4b70*/  IMAD.MOV R6, RZ, RZ, -R15 ;  /* 0x000000ffff067224 */ /* 0x000fe400078e0a0f */
[C---:B------:R-:W-:Y:S04]  /*4b80*/  @!P0 IMAD.HI.U32 R2, R3.reuse, R68, RZ ;  /* 0x0000004403028227 */ /* 0x040fe800078e00ff */
[----:B------:R-:W-:Y:S01]  /*4b90*/  IMAD R6, R72, R6, R5 ;  /* 0x0000000648067224 */ /* 0x000fe200078e0205 */
[----:B------:R-:W-:Y:S04]  /*4ba0*/  @!P0 SHF.R.U32.HI R2, RZ, R69, R2 ;  /* 0x00000045ff028219 */ /* 0x000fe80000011602 */
[----:B------:R-:W-:Y:S02]  /*4bb0*/  @!P0 SEL R0, R3, R2, !P2 ;  /* 0x0000000203008207 */ /* 0x000fe40005000000 */
[----:B------:R-:W-:Y:S02]  /*4bc0*/  IADD3 R2, PT, PT, -R5, RZ, RZ ;  /* 0x000000ff05027210 */ /* 0x000fe40007ffe1ff */
[----:B------:R-:W-:Y:S01]  /*4bd0*/  @!P0 IADD3 R8, PT, PT, R15, -R0, RZ ;  /* 0x800000000f088210 */ /* 0x000fe20007ffe0ff */
[----:B------:R-:W-:Y:S02]  /*4be0*/  @!P0 IMAD R0, R7, R6, R0 ;  /* 0x0000000607008224 */ /* 0x000fe400078e0200 */
[----:B------:R-:W-:Y:S02]  /*4bf0*/  IMAD R75, R70, R2, R75 ;  /* 0x00000002464b7224 */ /* 0x000fe400078e024b */
[----:B------:R-:W-:Y:S02]  /*4c00*/  @!P0 IMAD R5, R8, R72, R3 ;  /* 0x0000004808058224 */ /* 0x000fe400078e0203 */
[----:B------:R-:W-:Y:S04]  /*4c10*/  @!P0 IMAD.MOV.U32 R3, RZ, RZ, R0 ;  /* 0x000000ffff038224 */ /* 0x000fe800078e0000 */
[----:B------:R-:W-:Y:S02]  /*4c20*/  IMAD R77, R3, R74, R77 ;  /* 0x0000004a034d7224 */ /* 0x000fe400078e024d */
[----:B------:R-:W-:Y:S07]  /*4c30*/  IMAD R75, R5, R70, R75 ;  /* 0x00000046054b7224 */ /* 0x000fee00078e024b */
.L_x_80:
[----:B-1----:R-:W-:Y:S01]  /*4c40*/  @!P1 ISETP.NE.AND P0, PT, R10, 0x1, PT ;  /* 0x000000010a00980c */ /* 0x002fe20003f05270 */
[----:B------:R-:W-:Y:S01]  /*4c50*/  @!P1 IMAD.HI.U32 R0, R77, R12, RZ ;  /* 0x0000000c4d009227 */ /* 0x000fe200078e00ff */
[----:B------:R-:W-:Y:S01]  /*4c60*/  @!P1 ISETP.NE.AND P2, PT, R9, 0x1, PT ;  /* 0x000000010900980c */ /* 0x000fe20003f45270 */
[----:B------:R-:W-:Y:S01]  /*4c70*/  ULOP3.LUT UP0, URZ, UR48, 0x1b0, URZ, 0xc0, !UPT ;  /* 0x000001b030ff7892 */ /* 0x000fe2000f80c0ff */
[----:B------:R-:W-:Y:S01]  /*4c80*/  R2UR UR42, R21 ;  /* 0x00000000152a72ca */ /* 0x000fe200000e0000 */
[----:B------:R-:W-:Y:S01]  /*4c90*/  @!P1 IMAD.HI.U32 R3, R75, R11, RZ ;  /* 0x0000000b4b039227 */ /* 0x000fe200078e00ff */
[----:B------:R-:W-:Y:S02]  /*4ca0*/  @!P1 SHF.R.U32.HI R0, RZ, R13, R0 ;  /* 0x0000000dff009219 */ /* 0x000fe40000011600 */
[----:B------:R-:W-:Y:S01]  /*4cb0*/  R2UR UR41, R20 ;  /* 0x00000000142972ca */ /* 0x000fe200000e0000 */
[----:B------:R-:W-:Y:S01]  /*4cc0*/  VIADD R169, R169, 0x1 ;  /* 0x00000001a9a97836 */ /* 0x000fe20000000000 */
[----:B------:R-:W-:Y:S02]  /*4cd0*/  @!P1 SHF.R.U32.HI R2, RZ, R14, R3 ;  /* 0x0000000eff029219 */ /* 0x000fe40000011603 */
[----:B------:R-:W-:Y:S02]  /*4ce0*/  @!P1 SEL R3, R77, R0, !P2 ;  /* 0x000000004d039207 */ /* 0x000fe40005000000 */
[----:B------:R-:W-:Y:S02]  /*4cf0*/  @!P1 SEL R2, R75, R2, !P0 ;  /* 0x000000024b029207 */ /* 0x000fe40004000000 */
[----:B------:R-:W-:Y:S01]  /*4d00*/  @P4 SHF.R.U32.HI R158, RZ, 0x10, R17 ;  /* 0x00000010ff9e4819 */ /* 0x000fe20000011611 */
[----:B------:R-:W-:Y:S02]  /*4d10*/  USHF.L.U32 UR42, UR42, 0x7, URZ ;  /* 0x000000072a2a7899 */ /* 0x000fe400080006ff */
[----:B------:R-:W-:Y:S02]  /*4d20*/  @!P1 IMAD.IADD R0, R2, 0x1, -R3 ;  /* 0x0000000102009824 */ /* 0x000fe400078e0a03 */
[----:B------:R-:W-:Y:S01]  /*4d30*/  @!P1 IMAD.IADD R2, R3, 0x1, -R2 ;  /* 0x0000000103029824 */ /* 0x000fe200078e0a02 */
[----:B------:R-:W-:Y:S01]  /*4d40*/  USHF.L.U32 UR41, UR41, 0x7, URZ ;  /* 0x0000000729297899 */ /* 0x000fe200080006ff */
[----:B------:R-:W-:Y:S02]  /*4d50*/  @!P1 IMAD R77, R0, R9, R77 ;  /* 0x00000009004d9224 */ /* 0x000fe400078e024d */
[----:B------:R-:W-:Y:S01]  /*4d60*/  @!P1 IMAD R75, R2, R10, R75 ;  /* 0x0000000a024b9224 */ /* 0x000fe200078e024b */
[----:B------:R-:W-:Y:S08]  /*4d70*/  BRA.U !UP0, `(.L_x_81) ;  /* 0x0000000108407547 */ /* 0x000ff0000b800000 */
[----:B------:R-:W1:Y:S01]  /*4d80*/  LDCU.64 UR8, c[0x4][0x80] ;  /* 0x01001000ff0877ac */ /* 0x000e620008000a00 */
[----:B------:R-:W-:Y:S01]  /*4d90*/  MOV R3, 0x0 ;  /* 0x0000000000037802 */ /* 0x000fe20000000f00 */
[----:B------:R-:W-:Y:S02]  /*4da0*/  HFMA2 R12, -RZ, RZ, 0, 5.9604644775390625e-08 ;  /* 0x00000001ff0c7431 */ /* 0x000fe400000001ff */
[----:B------:R-:W-:Y:S02]  /*4db0*/  IMAD.MOV.U32 R8, RZ, RZ, 0x70 ;  /* 0x00000070ff087424 */ /* 0x000fe400078e00ff */
[----:B------:R-:W-:Y:S01]  /*4dc0*/  IMAD.MOV.U32 R13, RZ, RZ, RZ ;  /* 0x000000ffff0d7224 */ /* 0x000fe200078e00ff */
[----:B------:R-:W2:Y:S01]  /*4dd0*/  LDCU.64 UR6, c[0x4][0x88] ;  /* 0x01001100ff0677ac */ /* 0x000ea20008000a00 */
[----:B------:R-:W3:Y:S01]  /*4de0*/  LDC.64 R2, c[0x4][R3] ;  /* 0x0100000003027b82 */ /* 0x000ee20000000a00 */
[----:B------:R-:W4:Y:S01]  /*4df0*/  LDCU.64 UR4, c[0x4][0x8] ;  /* 0x01000100ff0477ac */ /* 0x000f220008000a00 */
[----:B-1----:R-:W-:Y:S01]  /*4e00*/  MOV R5, UR9 ;  /* 0x0000000900057c02 */ /* 0x002fe20008000f00 */
[----:B------:R-:W-:Y:S01]  /*4e10*/  IMAD.U32 R4, RZ, RZ, UR8 ;  /* 0x00000008ff047e24 */ /* 0x000fe2000f8e00ff */
[----:B--2---:R-:W-:Y:S01]  /*4e20*/  MOV R7, UR7 ;  /* 0x0000000700077c02 */ /* 0x004fe20008000f00 */
[----:B------:R-:W-:Y:S01]  /*4e30*/  IMAD.U32 R6, RZ, RZ, UR6 ;  /* 0x00000006ff067e24 */ /* 0x000fe2000f8e00ff */
[----:B----4-:R-:W-:Y:S01]  /*4e40*/  MOV R11, UR5 ;  /* 0x00000005000b7c02 */ /* 0x010fe20008000f00 */
[----:B------:R-:W-:Y:S02]  /*4e50*/  IMAD.U32 R10, RZ, RZ, UR4 ;  /* 0x00000004ff0a7e24 */ /* 0x000fe4000f8e00ff */
[----:B------:R-:W-:Y:S07]  /*4e60*/  LEPC R20, `(.L_x_81) ;  /* 0x000000001014794e */ /* 0x000fee0000000000 */
[----:B---3-5:R-:W-:Y:S05]  /*4e70*/  CALL.ABS.NOINC R2 ;  /* 0x0000000002007343 */ /* 0x028fea0003c00000 */
.L_x_81:
[----:B------:R-:W-:Y:S01]  /*4e80*/  LOP3.LUT P0, RZ, R166, 0x1b0, RZ, 0xc0, !PT ;  /* 0x000001b0a6ff7812 */ /* 0x000fe2000780c0ff */
[----:B------:R-:W-:Y:S11]  /*4e90*/  BSSY.RECONVERGENT B6, `(.L_x_82) ;  /* 0x0000013000067945 */ /* 0x000ff60003800200 */
[----:B------:R-:W-:Y:S01]  /*4ea0*/  @!UPT UIADD3 URZ, UPT, UPT, URZ, URZ, URZ ;  /* 0x000000fffffff290 */ /* 0x000fe2000fffe0ff */
[----:B------:R-:W-:Y:S05]  /*4eb0*/  @!P0 BRA `(.L_x_83) ;  /* 0x0000000000408947 */ /* 0x000fea0003800000 */
        /* <DEDUP_REMOVED lines=16> */
.L_x_83:
[----:B------:R-:W-:Y:S05]  /*4fc0*/  BSYNC.RECONVERGENT B6 ;  /* 0x0000000000067941 */ /* 0x000fea0003800200 */
.L_x_82:
[----:B------:R-:W-:Y:S01]  /*4fd0*/  ISETP.NE.U32.AND P4, PT, R146, RZ, PT ;  /* 0x000000ff9200720c */ /* 0x000fe20003f85070 */
[----:B------:R-:W-:Y:S01]  /*4fe0*/  UISETP.NE.AND UP2, UPT, UR50, URZ, UPT ;  /* 0x000000ff3200728c */ /* 0x000fe2000bf45270 */
[----:B------:R-:W-:Y:S01]  /*4ff0*/  ISETP.NE.U32.AND P2, PT, RZ, UR38, PT ;  /* 0x00000026ff007c0c */ /* 0x000fe2000bf45070 */
[----:B------:R-:W-:Y:S01]  /*5000*/  UISETP.NE.U32.AND UP1, UPT, UR44, URZ, UPT ;  /* 0x000000ff2c00728c */ /* 0x000fe2000bf25070 */
[----:B------:R-:W-:Y:S01]  /*5010*/  ISETP.NE.AND.EX P4, PT, R147, RZ, PT, P4 ;  /* 0x000000ff9300720c */ /* 0x000fe20003f85340 */
[----:B------:R-:W-:Y:S01]  /*5020*/  UPLOP3.LUT UP0, UPT, UPT, UPT, UPT, 0x40, 0x4 ;  /* 0x000000000004789c */ /* 0x000fe20003f0e870 */
[----:B------:R-:W-:Y:S01]  /*5030*/  ISETP.NE.AND.EX P2, PT, RZ, UR39, PT, P2 ;  /* 0x00000027ff007c0c */ /* 0x000fe2000bf45320 */
[----:B------:R-:W-:Y:S01]  /*5040*/  UISETP.NE.AND.EX UP1, UPT, UR45, URZ, UPT, UP1 ;  /* 0x000000ff2d00728c */ /* 0x000fe2000bf25310 */
[----:B------:R-:W-:Y:S04]  /*5050*/  PLOP3.LUT P1, PT, PT, PT, UP2, 0x80, 0x8 ;  /* 0x000000000008781c */ /* 0x000fe80003f2f028 */
[----:B------:R-:W-:Y:S06]  /*5060*/  @UP2 UPLOP3.LUT UP0, UPT, UPT, UPT, UP1, 0x80, 0x8 ;  /* 0x000000000008289c */ /* 0x000fec0003f0f010 */
[----:B------:R-:W-:Y:S01]  /*5070*/  PLOP3.LUT P0, PT, PT, PT, UP0, 0x80, 0x8 ;  /* 0x000000000008781c */ /* 0x000fe20003f0f008 */
[----:B------:R-:W-:Y:S01]  /*5080*/  @!UPT UIADD3 URZ, UPT, UPT, URZ, URZ, URZ ;  /* 0x000000fffffff290 */ /* 0x000fe2000fffe0ff */
[----:B------:R-:W-:Y:S11]  /*5090*/  BRA.U !UP1, `(.L_x_84) ;  /* 0x0000000109387547 */ /* 0x000ff6000b800000 */
[----:B------:R-:W-:Y:S01]  /*50a0*/  UISETP.NE.U32.AND UP0, UPT, UR38, URZ, UPT ;  /* 0x000000ff2600728c */ /* 0x000fe2000bf05070 */
[----:B------:R-:W-:Y:S02]  /*50b0*/  HFMA2 R0, -RZ, RZ, 0, 5.9604644775390625e-08 ;  /* 0x00000001ff007431 */ /* 0x000fe400000001ff */
[----:B------:R-:W-:Y:S01]  /*50c0*/  IMAD.MOV.U32 R151, RZ, RZ, 0x1 ;  /* 0x00000001ff977424 */ /* 0x000fe200078e00ff */
[----:B------:R-:W-:Y:S06]  /*50d0*/  UISETP.NE.AND.EX UP0, UPT, UR39, URZ, UPT, UP0 ;  /* 0x000000ff2700728c */ /* 0x000fec000bf05300 */
[----:B------:R-:W-:Y:S05]  /*50e0*/  PLOP3.LUT P3, PT, PT, PT, UP0, 0x80, 0x8 ;  /* 0x000000000008781c */ /* 0x000fea0003f6f008 */
[----:B------:R-:W1:Y:S01]  /*50f0*/  @UP0 LDCU.64 UR6, c[0x0][0x888] ;  /* 0x00011100ff0607ac */ /* 0x000e620008000a00 */
[----:B------:R-:W-:Y:S07]  /*5100*/  @UP0 UIMAD UR4, UR36, UR44, URZ ;  /* 0x0000002c240402a4 */ /* 0x000fee000f8e02ff */
[----:B------:R-:W-:Y:S01]  /*5110*/  @!P3 PRMT R151, R0, 0x7610, R151 ;  /* 0x000076100097b816 */ /* 0x000fe20000000097 */
[----:B-1----:R-:W-:Y:S03]  /*5120*/  @UP0 UIMAD.WIDE UR6, UR4, 0x4, UR6 ;  /* 0x00000004040608a5 */ /* 0x002fe6000f8e0206 */
[----:B------:R-:W1:Y:S03]  /*5130*/  @!UP0 LDCU UR4, c[0x0][0x880] ;  /* 0x00011000ff0487ac */ /* 0x000e660008000800 */
[----:B------:R-:W-:Y:S01]  /*5140*/  IMAD.U32 R2, RZ, RZ, UR6 ;  /* 0x00000006ff027e24 */ /* 0x000fe2000f8e00ff */
[----:B------:R-:W-:Y:S05]  /*5150*/  MOV R3, UR7 ;  /* 0x0000000700037c02 */ /* 0x000fea0008000f00 */
[----:B-----5:R2:W5:Y:S02]  /*5160*/  @P3 LDG.E R82, desc[UR46][R2.64] ;  /* 0x0000002e02523981 */ /* 0x020564000c1e1900 */
[----:B-12---:R-:W-:Y:S02]  /*5170*/  @!P3 IMAD.U32 R82, RZ, RZ, UR4 ;  /* 0x00000004ff52be24 */ /* 0x006fe4000f8e00ff */
.L_x_84:
[----:B------:R-:W-:Y:S05]  /*5180*/  @!P4 BRA `(.L_x_85) ;  /* 0x000000000020c947 */ /* 0x000fea0003800000 */
[----:B------:R-:W-:Y:S04]  /*5190*/  ISETP.NE.U32.AND P3, PT, R144, RZ, PT ;  /* 0x000000ff9000720c */ /* 0x000fe80003f65070 */
[----:B------:R-:W-:Y:S11]  /*51a0*/  ISETP.NE.AND.EX P3, PT, R145, RZ, PT, P3 ;  /* 0x000000ff9100720c */ /* 0x000ff60003f65330 */
[----:B------:R-:W-:Y:S02]  /*51b0*/  @!UPT UIADD3 URZ, UPT, UPT, URZ, URZ, URZ ;  /* 0x000000fffffff290 */ /* 0x000fe4000fffe0ff */
[----:B------:R-:W1:Y:S01]  /*51c0*/  @P3 LDC.64 R2, c[0x0][0x8a8] ;  /* 0x00022a00ff023b82 */ /* 0x000e620000000a00 */
[----:B------:R-:W-:Y:S04]  /*51d0*/  @P3 IMAD R0, R146, UR36, RZ ;  /* 0x0000002492003c24 */ /* 0x000fe8000f8e02ff */
[----:B-1----:R-:W-:Y:S05]  /*51e0*/  @P3 IMAD.WIDE R2, R0, 0x4, R2 ;  /* 0x0000000400023825 */ /* 0x002fea00078e0202 */
[----:B-----5:R1:W5:Y:S02]  /*51f0*/  @P3 LDG.E R78, desc[UR46][R2.64] ;  /* 0x0000002e024e3981 */ /* 0x020364000c1e1900 */
[----:B-1----:R-:W2:Y:S02]  /*5200*/  @!P3 LDC R78, c[0x0][0x8a0] ;  /* 0x00022800ff4ebb82 */ /* 0x002ea40000000800 */
.L_x_85:
[----:B-----5:R-:W-:Y:S01]  /*5210*/  ISETP.NE.AND P4, PT, R82, RZ, PT ;  /* 0x000000ff5200720c */ /* 0x020fe20003f85270 */
[----:B------:R-:W-:Y:S01]  /*5220*/  BSSY B1, `(.L_x_86) ;  /* 0x0000048000017945 */ /* 0x000fe20003800000 */
[----:B------:R-:W-:Y:S01]  /*5230*/  SEL R7, RZ, 0xffffffff, P2 ;  /* 0xffffffffff077807 */ /* 0x000fe20001000000 */
[----:B------:R-:W-:Y:S01]  /*5240*/  IMAD.MOV.U32 R117, RZ, RZ, 0x1 ;  /* 0x00000001ff757424 */ /* 0x000fe200078e00ff */
[----:B------:R-:W-:Y:S01]  /*5250*/  LOP3.LUT P3, RZ, R151, 0xff, RZ, 0xc0, !PT ;  /* 0x000000ff97ff7812 */ /* 0x000fe2000786c0ff */
[----:B------:R-:W-:Y:S01]  /*5260*/  IMAD R80, R76, 0x80, R79 ;  /* 0x000000804c507824 */ /* 0x000fe200078e024f */
[----:B------:R-:W-:Y:S02]  /*5270*/  @P1 SEL R0, RZ, 0xffffffff, P4 ;  /* 0xffffffffff001807 */ /* 0x000fe40002000000 */
[----:B------:R-:W-:Y:S02]  /*5280*/  CS2R R98, SRZ ;  /* 0x0000000000627805 */ /* 0x000fe4000001ff00 */
[----:B------:R-:W-:Y:S02]  /*5290*/  LEA R3, R160, UR49, 0x3 ;  /* 0x00000031a0037c11 */ /* 0x000fe4000f8e18ff */
[----:B------:R-:W-:Y:S02]  /*52a0*/  CS2R R96, SRZ ;  /* 0x0000000000607805 */ /* 0x000fe4000001ff00 */
[----:B------:R-:W-:Y:S02]  /*52b0*/  @P0 SEL R0, R7, R0, !P3 ;  /* 0x0000000007000207 */ /* 0x000fe40005800000 */
[----:B------:R-:W-:Y:S02]  /*52c0*/  CS2R R94, SRZ ;  /* 0x00000000005e7805 */ /* 0x000fe4000001ff00 */
[----:B------:R-:W-:Y:S02]  /*52d0*/  LEA R116, R76, UR49, 0x3 ;  /* 0x000000314c747c11 */ /* 0x000fe4000f8e18ff */
[----:B------:R-:W-:Y:S02]  /*52e0*/  CS2R R92, SRZ ;  /* 0x00000000005c7805 */ /* 0x000fe4000001ff00 */
[----:B------:R-:W-:Y:S02]  /*52f0*/  @P1 LOP3.LUT R0, R0, 0x1, RZ, 0xc0, !PT ;  /* 0x0000000100001812 */ /* 0x000fe400078ec0ff */
[----:B------:R-:W-:Y:S02]  /*5300*/  CS2R R90, SRZ ;  /* 0x00000000005a7805 */ /* 0x000fe4000001ff00 */
[----:B------:R-:W-:Y:S02]  /*5310*/  SHF.L.U32 R5, R162, 0x1f, RZ ;  /* 0x0000001fa2057819 */ /* 0x000fe400000006ff */
[----:B------:R-:W-:Y:S02]  /*5320*/  CS2R R88, SRZ ;  /* 0x0000000000587805 */ /* 0x000fe4000001ff00 */
[----:B------:R-:W-:Y:S02]  /*5330*/  ISETP.NE.U32.OR P6, PT, R0, 0x1, !P1 ;  /* 0x000000010000780c */ /* 0x000fe40004fc5470 */
[----:B------:R-:W-:Y:S02]  /*5340*/  CS2R R102, SRZ ;  /* 0x0000000000667805 */ /* 0x000fe4000001ff00 */
[----:B------:R-:W-:Y:S02]  /*5350*/  PLOP3.LUT P2, PT, PT, PT, UP1, 0x80, 0x8 ;  /* 0x000000000008781c */ /* 0x000fe40003f4f018 */
[----:B------:R-:W-:Y:S02]  /*5360*/  CS2R R100, SRZ ;  /* 0x0000000000647805 */ /* 0x000fe4000001ff00 */
[----:B------:R-:W-:Y:S02]  /*5370*/  SEL R0, RZ, 0xffffffff, P4 ;  /* 0xffffffffff007807 */ /* 0x000fe40002000000 */
[----:B------:R-:W-:Y:S03]  /*5380*/  P2R R104, PR, RZ, 0x40 ;  /* 0x00000040ff687803 */ /* 0x000fe60000000000 */
[----:B------:R-:W-:Y:S04]  /*5390*/  @P6 SHF.L.U32 R2, R159, 0x1f, RZ ;  /* 0x0000001f9f026819 */ /* 0x000fe800000006ff */
[----:B------:R-:W-:Y:S01]  /*53a0*/  @P2 SEL R0, R7, R0, !P3 ;  /* 0x0000000007002207 */ /* 0x000fe20005800000 */
[----:B------:R-:W1:Y:S03]  /*53b0*/  @P6 SYNCS.PHASECHK.TRANS64.TRYWAIT P1, [R3+URZ+0x40], R2 ;  /* 0x00004002030065a7 */ /* 0x000e6600080211ff */
[----:B------:R-:W-:Y:S04]  /*53c0*/  LOP3.LUT R0, R0, 0x1, RZ, 0xc0, !PT ;  /* 0x0000000100007812 */ /* 0x000fe800078ec0ff */
[----:B------:R-:W-:Y:S04]  /*53d0*/  ISETP.NE.U32.AND P5, PT, R0, 0x1, PT ;  /* 0x000000010000780c */ /* 0x000fe80003fa5070 */
[----:B------:R-:W-:Y:S01]  /*53e0*/  P2R R118, PR, RZ, 0x20 ;  /* 0x00000020ff767803 */ /* 0x000fe20000000000 */
[----:B------:R3:W4:Y:S01]  /*53f0*/  SYNCS.PHASECHK.TRANS64.TRYWAIT P0, [R116+URZ+0x90], R5 ;  /* 0x00009005740075a7 */ /* 0x00072200080011ff */
[----:B-1----:R-:W-:Y:S01]  /*5400*/  @P6 SEL R117, RZ, 0x1, !P1 ;  /* 0x00000001ff756807 */ /* 0x002fe20004800000 */
[----:B---3--:R-:W-:Y:S06]  /*5410*/  @!P6 BRA `(.L_x_87) ;  /* 0x0000000000a0e947 */ /* 0x008fec0003800000 */
[----:B------:R-:W-:Y:S01]  /*5420*/  @P5 IMAD R7, R160, 0x2000, R153 ;  /* 0x00002000a0075824 */ /* 0x000fe200078e0299 */
[----:B------:R-:W-:Y:S01]  /*5430*/  ISETP.NE.AND P1, PT, R117, RZ, PT ;  /* 0x000000ff7500720c */ /* 0x000fe20003f25270 */
[----:B------:R-:W-:Y:S01]  /*5440*/  BSSY B0, `(.L_x_88) ;  /* 0x0000011000007945 */ /* 0x000fe20003800000 */
[----:B------:R-:W-:Y:S01]  /*5450*/  CS2R R102, SRZ ;  /* 0x0000000000667805 */ /* 0x000fe2000001ff00 */
[----:B------:R-:W-:Y:S01]  /*5460*/  @P5 VIADD R2, R7, UR49 ;  /* 0x0000003107025c36 */ /* 0x000fe20008000000 */
[----:B------:R-:W-:Y:S02]  /*5470*/  CS2R R100, SRZ ;  /* 0x0000000000647805 */ /* 0x000fe4000001ff00 */
[----:B------:R-:W-:Y:S02]  /*5480*/  CS2R R90, SRZ ;  /* 0x00000000005a7805 */ /* 0x000fe4000001ff00 */
[----:B------:R-:W-:Y:S01]  /*5490*/  CS2R R88, SRZ ;  /* 0x0000000000587805 */ /* 0x000fe2000001ff00 */
[--C-:B------:R-:W-:Y:S01]  /*54a0*/  @P5 IMAD.IADD R6, R165, 0x1, R2.reuse ;  /* 0x00000001a5065824 */ /* 0x100fe200078e0202 */
[----:B------:R-:W-:Y:S01]  /*54b0*/  CS2R R94, SRZ ;  /* 0x00000000005e7805 */ /* 0x000fe2000001ff00 */
[--C-:B------:R-:W-:Y:S01]  /*54c0*/  @P5 IMAD.IADD R4, R164, 0x1, R2.reuse ;  /* 0x00000001a4045824 */ /* 0x100fe200078e0202 */
[----:B------:R-:W-:Y:S01]  /*54d0*/  CS2R R92, SRZ ;  /* 0x00000000005c7805 */ /* 0x000fe2000001ff00 */
[----:B------:R-:W-:Y:S01]  /*54e0*/  @P5 IMAD R2, R163, 0x10, R2 ;  /* 0x00000010a3025824 */ /* 0x000fe200078e0202 */
[----:B------:R-:W-:Y:S02]  /*54f0*/  CS2R R98, SRZ ;  /* 0x0000000000627805 */ /* 0x000fe4000001ff00 */
[----:B------:R-:W-:Y:S01]  /*5500*/  CS2R R96, SRZ ;  /* 0x0000000000607805 */ /* 0x000fe2000001ff00 */
[----:B------:R-:W-:Y:S06]  /*5510*/  @P1 BRA `(.L_x_89) ;  /* 0x00000000000c1947 */ /* 0x000fec0003800000 */
[----:B------:R-:W-:Y:S04]  /*5520*/  SHF.L.U32 R0, R159, 0x1f, RZ ;  /* 0x0000001f9f007819 */ /* 0x000fe800000006ff */
[----:B------:R-:W1:Y:S02]  /*5530*/  SYNCS.PHASECHK.TRANS64.TRYWAIT P1, [R3+URZ+0x40], R0 ;  /* 0x00004000030075a7 */ /* 0x000e6400080211ff */
[----:B-1----:R-:W-:Y:S05]  /*5540*/  @!P1 BRA `(.L_x_90) ;  /* 0x0000003400549947 */ /* 0x002fea0003800000 */
.L_x_89:
[----:B------:R-:W-:Y:S05]  /*5550*/  BSYNC B0 ;  /* 0x0000000000007941 */ /* 0x000fea0003800000 */
.L_x_88:
[----:B------:R-:W-:Y:S01]  /*5560*/  ISETP.NE.AND P1, PT, R118, RZ, PT ;  /* 0x000000ff7600720c */ /* 0x000fe20003f25270 */
[----:B-1----:R-:W-:Y:S02]  /*5570*/  VIADD R3, R3, 0x50 ;  /* 0x0000005003037836 */ /* 0x002fe40000000000 */
[----:B------:R-:W-:Y:S02]  /*5580*/  IMAD.U32 R0, RZ, RZ, UR37 ;  /* 0x00000025ff007e24 */ /* 0x000fe4000f8e00ff */
[----:B------:R-:W-:Y:S03]  /*5590*/  VIADD R160, R160, 0x1 ;  /* 0x00000001a0a07836 */ /* 0x000fe60000000000 */
[----:B------:R-:W-:Y:S05]  /*55a0*/  PRMT R0, R0, 0x654, R3 ;  /* 0x0000065400007816 */ /* 0x000fea0000000003 */
[----:B------:R1:W3:Y:S04]  /*55b0*/  @P1 LDS.128 R100, [R7+UR49+0x200] ;  /* 0x0002003107641984 */ /* 0x0002e80008000c00 */
[----:B------:R1:W1:Y:S04]  /*55c0*/  @P1 LDS.128 R88, [R6+0x200] ;  /* 0x0002000006581984 */ /* 0x0002680000000c00 */
[----:B------:R1:W1:Y:S04]  /*55d0*/  @P1 LDS.128 R92, [R4+0x200] ;  /* 0x00020000045c1984 */ /* 0x0002680000000c00 */
[----:B------:R1:W1:Y:S01]  /*55e0*/  @P1 LDS.128 R96, [R2+0x200] ;  /* 0x0002000002601984 */ /* 0x0002620000000c00 */
[C---:B------:R-:W-:Y:S01]  /*55f0*/  ISETP.NE.AND P1, PT, R160.reuse, 0x2, PT ;  /* 0x00000002a000780c */ /* 0x040fe20003f25270 */
[----:B------:R-:W-:Y:S01]  /*5600*/  @!PT LDS RZ, [RZ] ;  /* 0x00000000fffff984 */ /* 0x000fe20000000800 */
[----:B------:R-:W-:Y:S01]  /*5610*/  @!PT LDS RZ, [RZ] ;  /* 0x00000000fffff984 */ /* 0x000fe20000000800 */
[----:B------:R-:W-:Y:S01]  /*5620*/  @!PT LDS RZ, [RZ] ;  /* 0x00000000fffff984 */ /* 0x000fe20000000800 */
[----:B------:R-:W-:Y:S01]  /*5630*/  @!PT LDS RZ, [RZ] ;  /* 0x00000000fffff984 */ /* 0x000fe20000000800 */
[----:B------:R5:W-:Y:S06]  /*5640*/  MEMBAR.ALL.CTA ;  /* 0x0000000000007992 */ /* 0x000bec0000008000 */
[----:B-----5:R-:W5:Y:S01]  /*5650*/  FENCE.VIEW.ASYNC.S ;  /* 0x00000000000073c6 */ /* 0x020f620000000000 */
[----:B------:R-:W-:Y:S01]  /*5660*/  SEL R160, R160, RZ, P1 ;  /* 0x000000ffa0a07207 */ /* 0x000fe20000800000 */
[----:B-----5:R5:W-:Y:S02]  /*5670*/  SYNCS.ARRIVE.TRANS64.RED.A1T0 RZ, [R0+URZ], RZ ;  /* 0x000000ff00ff79a7 */ /* 0x020be400081004ff */
[----:B-----5:R-:W-:Y:S04]  /*5680*/  SEL R0, RZ, 0x1, P1 ;  /* 0x00000001ff007807 */ /* 0x020fe80000800000 */
[----:B---3--:R-:W-:Y:S02]  /*5690*/  LOP3.LUT R159, R159, R0, RZ, 0x3c, !PT ;  /* 0x000000009f9f7212 */ /* 0x008fe400078e3cff */
.L_x_87:
[----:B------:R-:W-:Y:S05]  /*56a0*/  BSYNC B1 ;  /* 0x0000000000017941 */ /* 0x000fea0003800000 */
.L_x_86:
[----:B------:R-:W-:Y:S04]  /*56b0*/  SHF.R.U32.HI R3, RZ, 0x15, R80 ;  /* 0x00000015ff037819 */ /* 0x000fe80000011650 */
[----:B------:R-:W-:Y:S01]  /*56c0*/  LOP3.LUT P1, RZ, R3, 0x3, R154, 0x48, !PT ;  /* 0x0000000303ff7812 */ /* 0x000fe2000782489a */
[----:B------:R-:W-:Y:S01]  /*56d0*/  @!UPT UIADD3 URZ, UPT, UPT, URZ, URZ, URZ ;  /* 0x000000fffffff290 */ /* 0x000fe2000fffe0ff */
[----:B----4-:R-:W-:Y:S11]  /*56e0*/  @P0 BRA `(.L_x_91) ;  /* 0x0000000000080947 */ /* 0x010ff60003800000 */
[----:B------:R-:W3:Y:S02]  /*56f0*/  SYNCS.PHASECHK.TRANS64.TRYWAIT P0, [R116+URZ+0x90], R5 ;  /* 0x00009005740075a7 */ /* 0x000ee400080011ff */
[----:B---3--:R-:W-:Y:S05]  /*5700*/  @!P0 BRA `(.L_x_92) ;  /* 0x0000003000f88947 */ /* 0x008fea0003800000 */
.L_x_91:
[----:B------:R-:W-:Y:S05]  /*5710*/  @!P1 BRA `(.L_x_93) ;  /* 0x0000000000409947 */ /* 0x000fea0003800000 */
[----:B------:R-:W3:Y:S01]  /*5720*/  LDCU.64 UR8, c[0x4][0x70] ;  /* 0x01000e00ff0877ac */ /* 0x000ee20008000a00 */
[----:B------:R-:W-:Y:S01]  /*5730*/  MOV R3, 0x0 ;  /* 0x0000000000037802 */ /* 0x000fe20000000f00 */
[----:B------:R-:W-:Y:S02]  /*5740*/  HFMA2 R12, -RZ, RZ, 0, 5.9604644775390625e-08 ;  /* 0x00000001ff0c7431 */ /* 0x000fe400000001ff */
[----:B------:R-:W-:Y:S02]  /*5750*/  IMAD.MOV.U32 R8, RZ, RZ, 0x192 ;  /* 0x00000192ff087424 */ /* 0x000fe400078e00ff */
[----:B------:R-:W-:Y:S01]  /*5760*/  IMAD.MOV.U32 R13, RZ, RZ, RZ ;  /* 0x000000ffff0d7224 */ /* 0x000fe200078e00ff */
[----:B------:R-:W4:Y:S01]  /*5770*/  LDCU.64 UR6, c[0x4][0x78] ;  /* 0x01000f00ff0677ac */ /* 0x000f220008000a00 */
[----:B-1----:R-:W1:Y:S01]  /*5780*/  LDC.64 R2, c[0x4][R3] ;  /* 0x0100000003027b82 */ /* 0x002e620000000a00 */
[----:B------:R-:W5:Y:S01]  /*5790*/  LDCU.64 UR4, c[0x4][0x10] ;  /* 0x01000200ff0477ac */ /* 0x000f620008000a00 */
[----:B---3--:R-:W-:Y:S01]  /*57a0*/  MOV R5, UR9 ;  /* 0x0000000900057c02 */ /* 0x008fe20008000f00 */
[----:B------:R-:W-:Y:S01]  /*57b0*/  IMAD.U32 R4, RZ, RZ, UR8 ;  /* 0x00000008ff047e24 */ /* 0x000fe2000f8e00ff */
[----:B----4-:R-:W-:Y:S01]  /*57c0*/  MOV R7, UR7 ;  /* 0x0000000700077c02 */ /* 0x010fe20008000f00 */
[----:B------:R-:W-:Y:S01]  /*57d0*/  IMAD.U32 R6, RZ, RZ, UR6 ;  /* 0x00000006ff067e24 */ /* 0x000fe2000f8e00ff */
[----:B-----5:R-:W-:Y:S01]  /*57e0*/  MOV R11, UR5 ;  /* 0x00000005000b7c02 */ /* 0x020fe20008000f00 */
[----:B------:R-:W-:Y:S02]  /*57f0*/  IMAD.U32 R10, RZ, RZ, UR4 ;  /* 0x00000004ff0a7e24 */ /* 0x000fe4000f8e00ff */
[----:B------:R-:W-:Y:S07]  /*5800*/  LEPC R20, `(.L_x_93) ;  /* 0x000000001014794e */ /* 0x000fee0000000000 */
[----:B-12---:R-:W-:Y:S05]  /*5810*/  CALL.ABS.NOINC R2 ;  /* 0x0000000002007343 */ /* 0x006fea0003c00000 */
.L_x_93:
[----:B------:R-:W-:Y:S01]  /*5820*/  SHF.L.U32 R83, R100, 0x10, RZ ;  /* 0x0000001064537819 */ /* 0x000fe200000006ff */
[----:B------:R-:W-:Y:S05]  /*5830*/  WARPSYNC.ALL ;  /* 0x0000000000007948 */ /* 0x000fea0003800000 */
[----:B------:R-:W-:Y:S01]  /*5840*/  R2UR UR4, R80 ;  /* 0x00000000500472ca */ /* 0x000fe200000e0000 */
[----:B------:R-:W-:Y:S01]  /*5850*/  BSSY.RECONVERGENT B0, `(.L_x_94) ;  /* 0x0000121000007945 */ /* 0x000fe20003800200 */
[----:B------:R-:W-:Y:S02]  /*5860*/  ISETP.NE.AND P6, PT, R104, RZ, PT ;  /* 0x000000ff6800720c */ /* 0x000fe40003fc5270 */
[----:B------:R-:W-:Y:S02]  /*5870*/  IADD3 R119, PT, PT, R153, UR49, RZ ;  /* 0x0000003199777c10 */ /* 0x000fe4000fffe0ff */
[----:B------:R-:W-:Y:S02]  /*5880*/  SHF.L.U32 R124, R163, 0x4, RZ ;  /* 0x00000004a37c7819 */ /* 0x000fe400000006ff */
[-C--:B------:R-:W-:Y:S02]  /*5890*/  IADD3 R172, PT, PT, R165, R119.reuse, RZ ;  /* 0x00000077a5ac7210 */ /* 0x080fe40007ffe0ff */
[----:B------:R-:W-:Y:S02]  /*58a0*/  IADD3 R171, PT, PT, R164, R119, RZ ;  /* 0x00000077a4ab7210 */ /* 0x000fe40007ffe0ff */
[----:B------:R-:W-:Y:S01]  /*58b0*/  IADD3 R170, PT, PT, R119, R124, RZ ;  /* 0x0000007c77aa7210 */ /* 0x000fe20007ffe0ff */
[----:B-1-3--:R-:W2:Y:S01]  /*58c0*/  LDTM.x64 R4, tmem[UR4] ;  /* 0x00000004000479ee */ /* 0x00aea20008340000 */
[C---:B------:R-:W-:Y:S02]  /*58d0*/  PRMT R81, R100.reuse, 0x8880, RZ ;  /* 0x0000888064517816 */ /* 0x040fe400000000ff */
[----:B------:R-:W-:Y:S02]  /*58e0*/  SHF.R.S32.HI R83, RZ, 0x18, R83 ;  /* 0x00000018ff537819 */ /* 0x000fe40000011453 */
[----:B------:R-:W-:Y:S02]  /*58f0*/  SHF.R.S32.HI R86, RZ, 0x18, R101 ;  /* 0x00000018ff567819 */ /* 0x000fe40000011465 */
[----:B------:R-:W-:Y:S02]  /*5900*/  SHF.L.U32 R84, R100, 0x8, RZ ;  /* 0x0000000864547819 */ /* 0x000fe400000006ff */
[----:B------:R-:W-:Y:S02]  /*5910*/  SHF.L.U32 R85, R101, 0x8, RZ ;  /* 0x0000000865557819 */ /* 0x000fe400000006ff */
[----:B------:R-:W-:Y:S02]  /*5920*/  SHF.R.S32.HI R84, RZ, 0x18, R84 ;  /* 0x00000018ff547819 */ /* 0x000fe40000011454 */
[----:B------:R-:W-:Y:S02]  /*5930*/  SHF.R.S32.HI R85, RZ, 0x18, R85 ;  /* 0x00000018ff557819 */ /* 0x000fe40000011455 */
[----:B------:R-:W-:Y:S02]  /*5940*/  SHF.L.U32 R87, R98, 0x8, RZ ;  /* 0x0000000862577819 */ /* 0x000fe400000006ff */
[----:B------:R-:W-:Y:S02]  /*5950*/  ISETP.NE.AND P0, PT, R167, RZ, PT ;  /* 0x000000ffa700720c */ /* 0x000fe40003f05270 */
[----:B------:R-:W-:Y:S02]  /*5960*/  SHF.R.S32.HI R87, RZ, 0x18, R87 ;  /* 0x00000018ff577819 */ /* 0x000fe40000011457 */
[----:B------:R-:W-:Y:S02]  /*5970*/  LEA R125, R160, UR49, 0x3 ;  /* 0x00000031a07d7c11 */ /* 0x000fe4000f8e18ff */
[----:B------:R-:W-:Y:S01]  /*5980*/  @P6 SHF.L.U32 R126, R159, 0x1f, RZ ;  /* 0x0000001f9f7e6819 */ /* 0x000fe200000006ff */
[C---:B--2---:R-:W-:Y:S02]  /*5990*/  IMAD R0, R78.reuse, R4, RZ ;  /* 0x000000044e007224 */ /* 0x044fe400078e02ff */
[C---:B------:R-:W-:Y:S02]  /*59a0*/  IMAD R2, R78.reuse, R5, RZ ;  /* 0x000000054e027224 */ /* 0x040fe400078e02ff */
[----:B------:R-:W-:Y:S02]  /*59b0*/  IMAD R3, R78, R6, RZ ;  /* 0x000000064e037224 */ /* 0x000fe400078e02ff */
[-C--:B------:R-:W-:Y:S01]  /*59c0*/  IMAD R0, R81, R82.reuse, R0 ;  /* 0x0000005251007224 */ /* 0x080fe200078e0200 */
[----:B------:R-:W-:Y:S01]  /*59d0*/  SHF.R.S32.HI R81, RZ, 0x18, R100 ;  /* 0x00000018ff517819 */ /* 0x000fe20000011464 */
[-C--:B------:R-:W-:Y:S01]  /*59e0*/  IMAD R2, R83, R82.reuse, R2 ;  /* 0x0000005253027224 */ /* 0x080fe200078e0202 */
[C---:B------:R-:W-:Y:S01]  /*59f0*/  PRMT R83, R101.reuse, 0x8880, RZ ;  /* 0x0000888065537816 */ /* 0x040fe200000000ff */
[----:B------:R-:W-:Y:S01]  /*5a00*/  IMAD R3, R84, R82, R3 ;  /* 0x0000005254037224 */ /* 0x000fe200078e0203 */
[----:B------:R-:W-:Y:S01]  /*5a10*/  SHF.L.U32 R84, R101, 0x10, RZ ;  /* 0x0000001065547819 */ /* 0x000fe200000006ff */
[C---:B------:R-:W-:Y:S02]  /*5a20*/  IMAD R7, R78.reuse, R7, RZ ;  /* 0x000000074e077224 */ /* 0x040fe400078e02ff */
[C---:B------:R-:W-:Y:S01]  /*5a30*/  IMAD R4, R78.reuse, R8, RZ ;  /* 0x000000084e047224 */ /* 0x040fe200078e02ff */
[----:B------:R-:W-:Y:S01]  /*5a40*/  SHF.R.S32.HI R84, RZ, 0x18, R84 ;  /* 0x00000018ff547819 */ /* 0x000fe20000011454 */
[----:B------:R-:W-:Y:S02]  /*5a50*/  IMAD R5, R78, R9, RZ ;  /* 0x000000094e057224 */ /* 0x000fe400078e02ff */
[----:B------:R-:W-:Y:S01]  /*5a60*/  IMAD R7, R81, R82, R7 ;  /* 0x0000005251077224 */ /* 0x000fe200078e0207 */
[----:B------:R-:W-:Y:S01]  /*5a70*/  PRMT R81, R102, 0x8880, RZ ;  /* 0x0000888066517816 */ /* 0x000fe200000000ff */
[----:B------:R-:W-:Y:S02]  /*5a80*/  IMAD R6, R78, R10, RZ ;  /* 0x0000000a4e067224 */ /* 0x000fe400078e02ff */
[-C--:B------:R-:W-:Y:S01]  /*5a90*/  IMAD R4, R83, R82.reuse, R4 ;  /* 0x0000005253047224 */ /* 0x080fe200078e0204 */
[----:B------:R-:W-:Y:S01]  /*5aa0*/  I2IP.S8.S32.SAT R105, R7, R3, RZ ;  /* 0x0000000307697239 */ /* 0x000fe200000014ff */
[----:B------:R-:W-:Y:S01]  /*5ab0*/  IMAD R5, R84, R82, R5 ;  /* 0x0000005254057224 */ /* 0x000fe200078e0205 */
[----:B------:R-:W-:Y:S01]  /*5ac0*/  SHF.L.U32 R83, R102, 0x10, RZ ;  /* 0x0000001066537819 */ /* 0x000fe200000006ff */
[----:B------:R-:W-:Y:S01]  /*5ad0*/  IMAD R11, R78, R11, RZ ;  /* 0x0000000b4e0b7224 */ /* 0x000fe200078e02ff */
[----:B------:R-:W-:Y:S01]  /*5ae0*/  I2IP.S8.S32.SAT R104, R2, R0, R105 ;  /* 0x0000000002687239 */ /* 0x000fe20000001469 */
[----:B------:R-:W-:Y:S01]  /*5af0*/  IMAD R6, R85, R82, R6 ;  /* 0x0000005255067224 */ /* 0x000fe200078e0206 */
[----:B------:R-:W-:Y:S01]  /*5b00*/  SHF.R.S32.HI R83, RZ, 0x18, R83 ;  /* 0x00000018ff537819 */ /* 0x000fe20000011453 */
[----:B------:R-:W-:Y:S01]  /*5b10*/  IMAD R8, R78, R12, RZ ;  /* 0x0000000c4e087224 */ /* 0x000fe200078e02ff */
[----:B------:R-:W-:Y:S01]  /*5b20*/  SHF.L.U32 R85, R102, 0x8, RZ ;  /* 0x0000000866557819 */ /* 0x000fe200000006ff */
[----:B------:R-:W-:Y:S02]  /*5b30*/  IMAD R9, R78, R13, RZ ;  /* 0x0000000d4e097224 */ /* 0x000fe400078e02ff */
[----:B------:R-:W-:Y:S01]  /*5b40*/  IMAD R11, R86, R82, R11 ;  /* 0x00000052560b7224 */ /* 0x000fe200078e020b */
[----:B------:R-:W-:Y:S01]  /*5b50*/  SHF.R.S32.HI R85, RZ, 0x18, R85 ;  /* 0x00000018ff557819 */ /* 0x000fe20000011455 */
[C---:B------:R-:W-:Y:S01]  /*5b60*/  IMAD R10, R78.reuse, R14, RZ ;  /* 0x0000000e4e0a7224 */ /* 0x040fe200078e02ff */
[----:B------:R-:W-:Y:S01]  /*5b70*/  SHF.R.S32.HI R86, RZ, 0x18, R103 ;  /* 0x00000018ff567819 */ /* 0x000fe20000011467 */
[----:B------:R-:W-:Y:S01]  /*5b80*/  IMAD R8, R81, R82, R8 ;  /* 0x0000005251087224 */ /* 0x000fe200078e0208 */
[----:B------:R-:W-:Y:S01]  /*5b90*/  I2IP.S8.S32.SAT R106, R11, R6, RZ ;  /* 0x000000060b6a7239 */ /* 0x000fe200000014ff */
[----:B------:R-:W-:Y:S01]  /*5ba0*/  IMAD R9, R83, R82, R9 ;  /* 0x0000005253097224 */ /* 0x000fe200078e0209 */
[C---:B------:R-:W-:Y:S01]  /*5bb0*/  PRMT R83, R103.reuse, 0x8880, RZ ;  /* 0x0000888067537816 */ /* 0x040fe200000000ff */
[----:B------:R-:W-:Y:S01]  /*5bc0*/  IMAD.U32 R84, R103, 0x10000, RZ ;  /* 0x0001000067547824 */ /* 0x000fe200078e00ff */
[----:B------:R-:W-:Y:S01]  /*5bd0*/  I2IP.S8.S32.SAT R105, R5, R4, R106 ;  /* 0x0000000405697239 */ /* 0x000fe2000000146a */
[C---:B------:R-:W-:Y:S01]  /*5be0*/  IMAD R15, R78.reuse, R15, RZ ;  /* 0x0000000f4e0f7224 */ /* 0x040fe200078e02ff */
[----:B------:R-:W-:Y:S01]  /*5bf0*/  SHF.R.S32.HI R81, RZ, 0x18, R102 ;  /* 0x00000018ff517819 */ /* 0x000fe20000011466 */
[----:B------:R-:W-:Y:S01]  /*5c00*/  IMAD R10, R85, R82, R10 ;  /* 0x00000052550a7224 */ /* 0x000fe200078e020a */
[----:B------:R-:W-:Y:S01]  /*5c10*/  SHF.R.S32.HI R84, RZ, 0x18, R84 ;  /* 0x00000018ff547819 */ /* 0x000fe20000011454 */
[C---:B------:R-:W-:Y:S01]  /*5c20*/  IMAD R12, R78.reuse, R16, RZ ;  /* 0x000000104e0c7224 */ /* 0x040fe200078e02ff */
[----:B------:R-:W-:Y:S01]  /*5c30*/  SHF.L.U32 R85, R103, 0x8, RZ ;  /* 0x0000000867557819 */ /* 0x000fe200000006ff */
[----:B------:R-:W-:Y:S02]  /*5c40*/  IMAD R13, R78, R17, RZ ;  /* 0x000000114e0d7224 */ /* 0x000fe400078e02ff */
[----:B------:R-:W-:Y:S01]  /*5c50*/  IMAD R15, R81, R82, R15 ;  /* 0x00000052510f7224 */ /* 0x000fe200078e020f */
[----:B------:R-:W-:Y:S01]  /*5c60*/  PRMT R81, R88, 0x8880, RZ ;  /* 0x0000888058517816 */ /* 0x000fe200000000ff */
[----:B------:R-:W-:Y:S01]  /*5c70*/  IMAD R14, R78, R18, RZ ;  /* 0x000000124e0e7224 */ /* 0x000fe200078e02ff */
[----:B------:R-:W-:Y:S01]  /*5c80*/  SHF.R.S32.HI R85, RZ, 0x18, R85 ;  /* 0x00000018ff557819 */ /* 0x000fe20000011455 */
[----:B------:R-:W-:Y:S01]  /*5c90*/  IMAD R12, R83, R82, R12 ;  /* 0x00000052530c7224 */ /* 0x000fe200078e020c */
[----:B------:R-:W-:Y:S01]  /*5ca0*/  I2IP.S8.S32.SAT R106, R15, R10, RZ ;  /* 0x0000000a0f6a7239 */ /* 0x000fe200000014ff */
[----:B------:R-:W-:Y:S01]  /*5cb0*/  IMAD R13, R84, R82, R13 ;  /* 0x00000052540d7224 */ /* 0x000fe200078e020d */
[----:B------:R-:W-:Y:S01]  /*5cc0*/  SHF.L.U32 R83, R88, 0x10, RZ ;  /* 0x0000001058537819 */ /* 0x000fe200000006ff */
[C---:B------:R-:W-:Y:S01]  /*5cd0*/  IMAD R19, R78.reuse, R19, RZ ;  /* 0x000000134e137224 */ /* 0x040fe200078e02ff */
[----:B------:R-:W-:Y:S01]  /*5ce0*/  I2IP.S8.S32.SAT R106, R9, R8, R106 ;  /* 0x00000008096a7239 */ /* 0x000fe2000000146a */
[----:B------:R-:W-:Y:S01]  /*5cf0*/  IMAD R14, R85, R82, R14 ;  /* 0x00000052550e7224 */ /* 0x000fe200078e020e */
[----:B------:R-:W-:Y:S01]  /*5d00*/  SHF.R.S32.HI R83, RZ, 0x18, R83 ;  /* 0x00000018ff537819 */ /* 0x000fe20000011453 */
[C---:B------:R-:W-:Y:S01]  /*5d10*/  IMAD R16, R78.reuse, R20, RZ ;  /* 0x000000144e107224 */ /* 0x040fe200078e02ff */
[----:B------:R-:W-:Y:S01]  /*5d20*/  SHF.L.U32 R84, R89, 0x10, RZ ;  /* 0x0000001059547819 */ /* 0x000fe200000006ff */
[----:B------:R-:W-:Y:S01]  /*5d30*/  IMAD R17, R78, R21, RZ ;  /* 0x000000154e117224 */ /* 0x000fe200078e02ff */
[----:B------:R-:W-:Y:S01]  /*5d40*/  SHF.L.U32 R85, R88, 0x8, RZ ;  /* 0x0000000858557819 */ /* 0x000fe200000006ff */
[----:B------:R-:W-:Y:S01]  /*5d50*/  IMAD R19, R86, R82, R19 ;  /* 0x0000005256137224 */ /* 0x000fe200078e0213 */
[----:B------:R-:W-:Y:S01]  /*5d60*/  SHF.R.S32.HI R84, RZ, 0x18, R84 ;  /* 0x00000018ff547819 */ /* 0x000fe20000011454 */
[C---:B------:R-:W-:Y:S01]  /*5d70*/  IMAD R18, R78.reuse, R22, RZ ;  /* 0x000000164e127224 */ /* 0x040fe200078e02ff */
[----:B------:R-:W-:Y:S01]  /*5d80*/  SHF.R.S32.HI R85, RZ, 0x18, R85 ;  /* 0x00000018ff557819 */ /* 0x000fe20000011455 */
[----:B------:R-:W-:Y:S01]  /*5d90*/  IMAD R16, R81, R82, R16 ;  /* 0x0000005251107224 */ /* 0x000fe200078e0210 */
[----:B------:R-:W-:Y:S01]  /*5da0*/  I2IP.S8.S32.SAT R107, R19, R14, RZ ;  /* 0x0000000e136b7239 */ /* 0x000fe200000014ff */
[-C--:B------:R-:W-:Y:S01]  /*5db0*/  IMAD R17, R83, R82.reuse, R17 ;  /* 0x0000005253117224 */ /* 0x080fe200078e0211 */
[----:B------:R-:W-:Y:S01]  /*5dc0*/  PRMT R83, R89, 0x8880, RZ ;  /* 0x0000888059537816 */ /* 0x000fe200000000ff */
[C---:B------:R-:W-:Y:S01]  /*5dd0*/  IMAD R23, R78.reuse, R23, RZ ;  /* 0x000000174e177224 */ /* 0x040fe200078e02ff */
[----:B------:R-:W-:Y:S01]  /*5de0*/  SHF.R.S32.HI R81, RZ, 0x18, R88 ;  /* 0x00000018ff517819 */ /* 0x000fe20000011458 */
[----:B------:R-:W-:Y:S01]  /*5df0*/  IMAD R18, R85, R82, R18 ;  /* 0x0000005255127224 */ /* 0x000fe200078e0212 */
[----:B------:R-:W-:Y:S01]  /*5e00*/  SHF.L.U32 R85, R89, 0x8, RZ ;  /* 0x0000000859557819 */ /* 0x000fe200000006ff */
[C---:B------:R-:W-:Y:S01]  /*5e10*/  IMAD R20, R78.reuse, R24, RZ ;  /* 0x000000184e147224 */ /* 0x040fe200078e02ff */
[----:B------:R-:W-:Y:S01]  /*5e20*/  I2IP.S8.S32.SAT R107, R13, R12, R107 ;  /* 0x0000000c0d6b7239 */ /* 0x000fe2000000146b */
[----:B------:R-:W-:Y:S01]  /*5e30*/  IMAD R21, R78, R25, RZ ;  /* 0x000000194e157224 */ /* 0x000fe200078e02ff */
[----:B------:R-:W-:Y:S01]  /*5e40*/  SHF.R.S32.HI R85, RZ, 0x18, R85 ;  /* 0x00000018ff557819 */ /* 0x000fe20000011455 */
[----:B------:R-:W-:Y:S01]  /*5e50*/  IMAD R23, R81, R82, R23 ;  /* 0x0000005251177224 */ /* 0x000fe200078e0217 */
[----:B------:R-:W-:Y:S01]  /*5e60*/  PRMT R81, R90, 0x8880, RZ ;  /* 0x000088805a517816 */ /* 0x000fe200000000ff */
[----:B------:R-:W-:Y:S01]  /*5e70*/  IMAD R22, R78, R26, RZ ;  /* 0x0000001a4e167224 */ /* 0x000fe200078e02ff */
[----:B------:R1:W-:Y:S01]  /*5e80*/  STS.128 [R153+UR49+0x4200], R104 ;  /* 0x0042006899007988 */ /* 0x0003e20008000c31 */
[----:B------:R-:W-:Y:S01]  /*5e90*/  IMAD R20, R83, R82, R20 ;  /* 0x0000005253147224 */ /* 0x000fe200078e0214 */
[----:B------:R-:W-:Y:S01]  /*5ea0*/  I2IP.S8.S32.SAT R108, R23, R18, RZ ;  /* 0x00000012176c7239 */ /* 0x000fe200000014ff */
[----:B------:R-:W-:Y:S01]  /*5eb0*/  IMAD R21, R84, R82, R21 ;  /* 0x0000005254157224 */ /* 0x000fe200078e0215 */
[----:B------:R-:W-:Y:S01]  /*5ec0*/  SHF.R.S32.HI R86, RZ, 0x18, R89 ;  /* 0x00000018ff567819 */ /* 0x000fe20000011459 */
[----:B------:R-:W-:Y:S01]  /*5ed0*/  IMAD.U32 R83, R90, 0x10000, RZ ;  /* 0x000100005a537824 */ /* 0x000fe200078e00ff */
[----:B------:R-:W-:Y:S01]  /*5ee0*/  I2IP.S8.S32.SAT R108, R17, R16, R108 ;  /* 0x00000010116c7239 */ /* 0x000fe2000000146c */
[----:B------:R-:W-:Y:S01]  /*5ef0*/  IMAD R27, R78, R27, RZ ;  /* 0x0000001b4e1b7224 */ /* 0x000fe200078e02ff */
[----:B------:R-:W-:Y:S01]  /*5f00*/  SHF.L.U32 R84, R91, 0x10, RZ ;  /* 0x000000105b547819 */ /* 0x000fe200000006ff */
[----:B------:R-:W-:Y:S01]  /*5f10*/  IMAD R22, R85, R82, R22 ;  /* 0x0000005255167224 */ /* 0x000fe200078e0216 */
[----:B------:R-:W-:Y:S01]  /*5f20*/  SHF.L.U32 R85, R90, 0x8, RZ ;  /* 0x000000085a557819 */ /* 0x000fe200000006ff */
[C---:B------:R-:W-:Y:S01]  /*5f30*/  IMAD R24, R78.reuse, R28, RZ ;  /* 0x0000001c4e187224 */ /* 0x040fe200078e02ff */
[----:B------:R-:W-:Y:S01]  /*5f40*/  SHF.R.S32.HI R83, RZ, 0x18, R83 ;  /* 0x00000018ff537819 */ /* 0x000fe20000011453 */
[----:B------:R-:W-:Y:S01]  /*5f50*/  IMAD R25, R78, R29, RZ ;  /* 0x0000001d4e197224 */ /* 0x000fe200078e02ff */
[----:B------:R-:W-:Y:S01]  /*5f60*/  SHF.R.S32.HI R84, RZ, 0x18, R84 ;  /* 0x00000018ff547819 */ /* 0x000fe20000011454 */
[----:B------:R-:W-:Y:S01]  /*5f70*/  IMAD R27, R86, R82, R27 ;  /* 0x00000052561b7224 */ /* 0x000fe200078e021b */
[----:B------:R-:W-:Y:S01]  /*5f80*/  SHF.R.S32.HI R85, RZ, 0x18, R85 ;  /* 0x00000018ff557819 */ /* 0x000fe20000011455 */
[C---:B------:R-:W-:Y:S01]  /*5f90*/  IMAD R26, R78.reuse, R30, RZ ;  /* 0x0000001e4e1a7224 */ /* 0x040fe200078e02ff */
[----:B------:R-:W-:Y:S01]  /*5fa0*/  SHF.R.S32.HI R86, RZ, 0x18, R91 ;  /* 0x00000018ff567819 */ /* 0x000fe2000001145b */
[----:B------:R-:W-:Y:S01]  /*5fb0*/  IMAD R24, R81, R82, R24 ;  /* 0x0000005251187224 */ /* 0x000fe200078e0218 */
[----:B------:R-:W-:Y:S01]  /*5fc0*/  I2IP.S8.S32.SAT R109, R27, R22, RZ ;  /* 0x000000161b6d7239 */ /* 0x000fe200000014ff */
[----:B------:R-:W-:Y:S01]  /*5fd0*/  IMAD R25, R83, R82, R25 ;  /* 0x0000005253197224 */ /* 0x000fe200078e0219 */
[----:B------:R-:W-:Y:S01]  /*5fe0*/  SHF.R.S32.HI R81, RZ, 0x18, R90 ;  /* 0x00000018ff517819 */ /* 0x000fe2000001145a */
[C---:B------:R-:W-:Y:S01]  /*5ff0*/  IMAD R31, R78.reuse, R31, RZ ;  /* 0x0000001f4e1f7224 */ /* 0x040fe200078e02ff */
[----:B------:R-:W-:Y:S01]  /*6000*/  I2IP.S8.S32.SAT R109, R21, R20, R109 ;  /* 0x00000014156d7239 */ /* 0x000fe2000000146d */
[----:B------:R-:W-:Y:S01]  /*6010*/  IMAD R26, R85, R82, R26 ;  /* 0x00000052551a7224 */ /* 0x000fe200078e021a */
[C---:B------:R-:W-:Y:S01]  /*6020*/  PRMT R83, R91.reuse, 0x8880, RZ ;  /* 0x000088805b537816 */ /* 0x040fe200000000ff */
[C---:B------:R-:W-:Y:S01]  /*6030*/  IMAD R28, R78.reuse, R32, RZ ;  /* 0x000000204e1c7224 */ /* 0x040fe200078e02ff */
[----:B------:R-:W-:Y:S01]  /*6040*/  SHF.L.U32 R85, R91, 0x8, RZ ;  /* 0x000000085b557819 */ /* 0x000fe200000006ff */
[C---:B------:R-:W-:Y:S02]  /*6050*/  IMAD R29, R78.reuse, R33, RZ ;  /* 0x000000214e1d7224 */ /* 0x040fe400078e02ff */
[----:B------:R-:W-:Y:S01]  /*6060*/  IMAD R31, R81, R82, R31 ;  /* 0x00000052511f7224 */ /* 0x000fe200078e021f */
[----:B------:R-:W-:Y:S01]  /*6070*/  SHF.R.S32.HI R85, RZ, 0x18, R85 ;  /* 0x00000018ff557819 */ /* 0x000fe20000011455 */
[----:B------:R-:W-:Y:S01]  /*6080*/  IMAD R30, R78, R34, RZ ;  /* 0x000000224e1e7224 */ /* 0x000fe200078e02ff */
[----:B------:R-:W-:Y:S01]  /*6090*/  PRMT R81, R92, 0x8880, RZ ;  /* 0x000088805c517816 */ /* 0x000fe200000000ff */
[----:B------:R-:W-:Y:S01]  /*60a0*/  IMAD R28, R83, R82, R28 ;  /* 0x00000052531c7224 */ /* 0x000fe200078e021c */
[----:B------:R-:W-:Y:S01]  /*60b0*/  I2IP.S8.S32.SAT R110, R31, R26, RZ ;  /* 0x0000001a1f6e7239 */ /* 0x000fe200000014ff */
[----:B------:R-:W-:Y:S01]  /*60c0*/  IMAD R29, R84, R82, R29 ;  /* 0x00000052541d7224 */ /* 0x000fe200078e021d */
[----:B------:R-:W-:Y:S01]  /*60d0*/  SHF.L.U32 R83, R92, 0x10, RZ ;  /* 0x000000105c537819 */ /* 0x000fe200000006ff */
[----:B------:R-:W-:Y:S01]  /*60e0*/  IMAD R35, R78, R35, RZ ;  /* 0x000000234e237224 */ /* 0x000fe200078e02ff */
[----:B------:R-:W-:Y:S01]  /*60f0*/  I2IP.S8.S32.SAT R110, R25, R24, R110 ;  /* 0x00000018196e7239 */ /* 0x000fe2000000146e */
[----:B------:R-:W-:Y:S01]  /*6100*/  IMAD R30, R85, R82, R30 ;  /* 0x00000052551e7224 */ /* 0x000fe200078e021e */
[----:B------:R-:W-:Y:S01]  /*6110*/  SHF.L.U32 R85, R92, 0x8, RZ ;  /* 0x000000085c557819 */ /* 0x000fe200000006ff */
[C---:B------:R-:W-:Y:S01]  /*6120*/  IMAD R32, R78.reuse, R36, RZ ;  /* 0x000000244e207224 */ /* 0x040fe200078e02ff */
[----:B------:R-:W-:Y:S01]  /*6130*/  SHF.R.S32.HI R83, RZ, 0x18, R83 ;  /* 0x00000018ff537819 */ /* 0x000fe20000011453 */
[----:B------:R-:W-:Y:S01]  /*6140*/  IMAD R33, R78, R37, RZ ;  /* 0x000000254e217224 */ /* 0x000fe200078e02ff */
[----:B------:R-:W-:Y:S01]  /*6150*/  SHF.R.S32.HI R85, RZ, 0x18, R85 ;  /* 0x00000018ff557819 */ /* 0x000fe20000011455 */
[----:B------:R-:W-:Y:S01]  /*6160*/  IMAD R35, R86, R82, R35 ;  /* 0x0000005256237224 */ /* 0x000fe200078e0223 */
[----:B------:R-:W-:Y:S01]  /*6170*/  PRMT R84, R93, 0x8880, RZ ;  /* 0x000088805d547816 */ /* 0x000fe200000000ff */
[----:B------:R-:W-:Y:S01]  /*6180*/  IMAD R34, R78, R38, RZ ;  /* 0x000000264e227224 */ /* 0x000fe200078e02ff */
[----:B------:R-:W-:Y:S01]  /*6190*/  SHF.L.U32 R86, R96, 0x10, RZ ;  /* 0x0000001060567819 */ /* 0x000fe200000006ff */
[----:B------:R-:W-:Y:S01]  /*61a0*/  IMAD R32, R81, R82, R32 ;  /* 0x0000005251207224 */ /* 0x000fe200078e0220 */
[----:B------:R-:W-:Y:S01]  /*61b0*/  SHF.R.S32.HI R81, RZ, 0x18, R92 ;  /* 0x00000018ff517819 */ /* 0x000fe2000001145c */
[C---:B------:R-:W-:Y:S01]  /*61c0*/  IMAD R39, R78.reuse, R39, RZ ;  /* 0x000000274e277224 */ /* 0x040fe200078e02ff */
[----:B------:R-:W-:Y:S01]  /*61d0*/  I2IP.S8.S32.SAT R111, R35, R30, RZ ;  /* 0x0000001e236f7239 */ /* 0x000fe200000014ff */
[-C--:B------:R-:W-:Y:S02]  /*61e0*/  IMAD R33, R83, R82.reuse, R33 ;  /* 0x0000005253217224 */ /* 0x080fe400078e0221 */
[----:B------:R-:W-:Y:S01]  /*61f0*/  IMAD R34, R85, R82, R34 ;  /* 0x0000005255227224 */ /* 0x000fe200078e0222 */
[----:B------:R-:W-:Y:S01]  /*6200*/  I2IP.S8.S32.SAT R111, R29, R28, R111 ;  /* 0x0000001c1d6f7239 */ /* 0x000fe2000000146f */
[C---:B------:R-:W-:Y:S01]  /*6210*/  IMAD.U32 R83, R93.reuse, 0x10000, RZ ;  /* 0x000100005d537824 */ /* 0x040fe200078e00ff */
[----:B------:R-:W-:Y:S01]  /*6220*/  SHF.L.U32 R85, R93, 0x8, RZ ;  /* 0x000000085d557819 */ /* 0x000fe200000006ff */
[----:B------:R-:W-:Y:S01]  /*6230*/  IMAD R39, R81, R82, R39 ;  /* 0x0000005251277224 */ /* 0x000fe200078e0227 */
[----:B------:R-:W-:Y:S01]  /*6240*/  MOV R81, R84 ;  /* 0x0000005400517202 */ /* 0x000fe20000000f00 */
[C---:B------:R-:W-:Y:S01]  /*6250*/  IMAD R36, R78.reuse, R40, RZ ;  /* 0x000000284e247224 */ /* 0x040fe200078e02ff */
[----:B------:R-:W-:Y:S01]  /*6260*/  SHF.R.S32.HI R83, RZ, 0x18, R83 ;  /* 0x00000018ff537819 */ /* 0x000fe20000011453 */
[C---:B------:R-:W-:Y:S01]  /*6270*/  IMAD R37, R78.reuse, R41, RZ ;  /* 0x000000294e257224 */ /* 0x040fe200078e02ff */
[----:B------:R-:W-:Y:S01]  /*6280*/  SHF.R.S32.HI R85, RZ, 0x18, R85 ;  /* 0x00000018ff557819 */ /* 0x000fe20000011455 */
[C---:B------:R-:W-:Y:S01]  /*6290*/  IMAD R38, R78.reuse, R42, RZ ;  /* 0x0000002a4e267224 */ /* 0x040fe200078e02ff */
[----:B------:R1:W-:Y:S01]  /*62a0*/  STS.128 [R172+0x4200], R108 ;  /* 0x0042006cac007388 */ /* 0x0003e20000000c00 */
[----:B------:R-:W-:Y:S01]  /*62b0*/  IMAD R36, R81, R82, R36 ;  /* 0x0000005251247224 */ /* 0x000fe200078e0224 */
[----:B------:R-:W-:Y:S01]  /*62c0*/  I2IP.S8.S32.SAT R112, R39, R34, RZ ;  /* 0x0000002227707239 */ /* 0x000fe200000014ff */
[-C--:B------:R-:W-:Y:S01]  /*62d0*/  IMAD R37, R83, R82.reuse, R37 ;  /* 0x0000005253257224 */ /* 0x080fe200078e0225 */
[----:B------:R-:W-:Y:S01]  /*62e0*/  SHF.R.S32.HI R84, RZ, 0x18, R93 ;  /* 0x00000018ff547819 */ /* 0x000fe2000001145d */
[----:B------:R-:W-:Y:S01]  /*62f0*/  IMAD R43, R78, R43, RZ ;  /* 0x0000002b4e2b7224 */ /* 0x000fe200078e02ff */
[C---:B------:R-:W-:Y:S01]  /*6300*/  SHF.L.U32 R83, R94.reuse, 0x10, RZ ;  /* 0x000000105e537819 */ /* 0x040fe200000006ff */
[----:B------:R-:W-:Y:S01]  /*6310*/  IMAD R38, R85, R82, R38 ;  /* 0x0000005255267224 */ /* 0x000fe200078e0226 */
[----:B------:R-:W-:Y:S01]  /*6320*/  PRMT R81, R94, 0x8880, RZ ;  /* 0x000088805e517816 */ /* 0x000fe200000000ff */
[----:B------:R-:W-:Y:S01]  /*6330*/  IMAD R40, R78, R44, RZ ;  /* 0x0000002c4e287224 */ /* 0x000fe200078e02ff */
[----:B------:R-:W-:Y:S01]  /*6340*/  SHF.L.U32 R85, R94, 0x8, RZ ;  /* 0x000000085e557819 */ /* 0x000fe200000006ff */
[----:B------:R-:W-:Y:S01]  /*6350*/  IMAD R41, R78, R45, RZ ;  /* 0x0000002d4e297224 */ /* 0x000fe200078e02ff */
[----:B------:R-:W-:Y:S01]  /*6360*/  SHF.R.S32.HI R83, RZ, 0x18, R83 ;  /* 0x00000018ff537819 */ /* 0x000fe20000011453 */
[----:B------:R-:W-:Y:S01]  /*6370*/  IMAD R43, R84, R82, R43 ;  /* 0x00000052542b7224 */ /* 0x000fe200078e022b */
[----:B------:R-:W-:Y:S01]  /*6380*/  SHF.R.S32.HI R85, RZ, 0x18, R85 ;  /* 0x00000018ff557819 */ /* 0x000fe20000011455 */
[C---:B------:R-:W-:Y:S01]  /*6390*/  IMAD R42, R78.reuse, R46, RZ ;  /* 0x0000002e4e2a7224 */ /* 0x040fe200078e02ff */
[----:B------:R-:W-:Y:S01]  /*63a0*/  I2IP.S8.S32.SAT R112, R33, R32, R112 ;  /* 0x0000002021707239 */ /* 0x000fe20000001470 */
[----:B------:R-:W-:Y:S01]  /*63b0*/  IMAD R40, R81, R82, R40 ;  /* 0x0000005251287224 */ /* 0x000fe200078e0228 */
[----:B------:R-:W-:Y:S01]  /*63c0*/  SHF.R.S32.HI R84, RZ, 0x18, R94 ;  /* 0x00000018ff547819 */ /* 0x000fe2000001145e */
[----:B------:R-:W-:Y:S01]  /*63d0*/  IMAD R47, R78, R47, RZ ;  /* 0x0000002f4e2f7224 */ /* 0x000fe200078e02ff */
[----:B------:R-:W-:Y:S01]  /*63e0*/  I2IP.S8.S32.SAT R113, R43, R38, RZ ;  /* 0x000000262b717239 */ /* 0x000fe200000014ff */
[-C--:B------:R-:W-:Y:S01]  /*63f0*/  IMAD R41, R83, R82.reuse, R41 ;  /* 0x0000005253297224 */ /* 0x080fe200078e0229 */
[----:B------:R-:W-:Y:S01]  /*6400*/  PRMT R81, R95, 0x8880, RZ ;  /* 0x000088805f517816 */ /* 0x000fe200000000ff */
[-C--:B------:R-:W-:Y:S01]  /*6410*/  IMAD R42, R85, R82.reuse, R42 ;  /* 0x00000052552a7224 */ /* 0x080fe200078e022a */
[----:B------:R-:W-:Y:S01]  /*6420*/  SHF.L.U32 R83, R95, 0x10, RZ ;  /* 0x000000105f537819 */ /* 0x000fe200000006ff */
[----:B------:R-:W-:Y:S01]  /*6430*/  IMAD R47, R84, R82, R47 ;  /* 0x00000052542f7224 */ /* 0x000fe200078e022f */
[----:B------:R-:W-:Y:S01]  /*6440*/  I2IP.S8.S32.SAT R113, R37, R36, R113 ;  /* 0x0000002425717239 */ /* 0x000fe20000001471 */
[C---:B------:R-:W-:Y:S01]  /*6450*/  IMAD R44, R78.reuse, R48, RZ ;  /* 0x000000304e2c7224 */ /* 0x040fe200078e02ff */
[----:B------:R-:W-:Y:S01]  /*6460*/  SHF.R.S32.HI R83, RZ, 0x18, R83 ;  /* 0x00000018ff537819 */ /* 0x000fe20000011453 */
[----:B------:R-:W-:Y:S01]  /*6470*/  IMAD.SHL.U32 R84, R95, 0x100, RZ ;  /* 0x000001005f547824 */ /* 0x000fe200078e00ff */
[----:B------:R-:W-:Y:S01]  /*6480*/  I2IP.S8.S32.SAT R114, R47, R42, RZ ;  /* 0x0000002a2f727239 */ /* 0x000fe200000014ff */
[----:B------:R-:W-:Y:S01]  /*6490*/  IMAD R45, R78, R49, RZ ;  /* 0x000000314e2d7224 */ /* 0x000fe200078e02ff */
[----:B------:R-:W-:Y:S01]  /*64a0*/  PRMT R85, R96, 0x8880, RZ ;  /* 0x0000888060557816 */ /* 0x000fe200000000ff */
[----:B------:R-:W-:Y:S01]  /*64b0*/  IMAD R44, R81, R82, R44 ;  /* 0x00000052512c7224 */ /* 0x000fe200078e022c */
[----:B------:R-:W-:Y:S01]  /*64c0*/  SHF.R.S32.HI R81, RZ, 0x18, R84 ;  /* 0x00000018ff517819 */ /* 0x000fe20000011454 */
[C---:B------:R-:W-:Y:S01]  /*64d0*/  IMAD R46, R78.reuse, R50, RZ ;  /* 0x000000324e2e7224 */ /* 0x040fe200078e02ff */
[----:B------:R-:W-:Y:S01]  /*64e0*/  I2IP.S8.S32.SAT R114, R41, R40, R114 ;  /* 0x0000002829727239 */ /* 0x000fe20000001472 */
[----:B------:R-:W-:Y:S01]  /*64f0*/  IMAD R45, R83, R82, R45 ;  /* 0x00000052532d7224 */ /* 0x000fe200078e022d */
[----:B------:R-:W-:Y:S01]  /*6500*/  SHF.R.S32.HI R83, RZ, 0x18, R95 ;  /* 0x00000018ff537819 */ /* 0x000fe2000001145f */
[----:B------:R-:W-:Y:S01]  /*6510*/  IMAD R51, R78, R51, RZ ;  /* 0x000000334e337224 */ /* 0x000fe200078e02ff */
[----:B------:R-:W-:Y:S01]  /*6520*/  SHF.L.U32 R84, R96, 0x8, RZ ;  /* 0x0000000860547819 */ /* 0x000fe200000006ff */
[C---:B------:R-:W-:Y:S02]  /*6530*/  IMAD R48, R78.reuse, R52, RZ ;  /* 0x000000344e307224 */ /* 0x040fe400078e02ff */
[-C--:B------:R-:W-:Y:S01]  /*6540*/  IMAD R46, R81, R82.reuse, R46 ;  /* 0x00000052512e7224 */ /* 0x080fe200078e022e */
[----:B------:R-:W-:Y:S01]  /*6550*/  SHF.R.S32.HI R81, RZ, 0x18, R86 ;  /* 0x00000018ff517819 */ /* 0x000fe20000011456 */
[C---:B------:R-:W-:Y:S01]  /*6560*/  IMAD R49, R78.reuse, R53, RZ ;  /* 0x000000354e317224 */ /* 0x040fe200078e02ff */
[----:B------:R-:W-:Y:S01]  /*6570*/  SHF.R.S32.HI R86, RZ, 0x18, R99 ;  /* 0x00000018ff567819 */ /* 0x000fe20000011463 */
[----:B------:R-:W-:Y:S01]  /*6580*/  IMAD R51, R83, R82, R51 ;  /* 0x0000005253337224 */ /* 0x000fe200078e0233 */
[----:B------:R-:W-:Y:S01]  /*6590*/  SHF.R.S32.HI R83, RZ, 0x18, R84 ;  /* 0x00000018ff537819 */ /* 0x000fe20000011454 */
[C---:B------:R-:W-:Y:S01]  /*65a0*/  IMAD R50, R78.reuse, R54, RZ ;  /* 0x000000364e327224 */ /* 0x040fe200078e02ff */
[----:B------:R-:W-:Y:S01]  /*65b0*/  SHF.R.S32.HI R84, RZ, 0x18, R96 ;  /* 0x00000018ff547819 */ /* 0x000fe20000011460 */
[----:B------:R-:W-:Y:S01]  /*65c0*/  IMAD R48, R85, R82, R48 ;  /* 0x0000005255307224 */ /* 0x000fe200078e0230 */
[----:B------:R-:W-:Y:S01]  /*65d0*/  I2IP.S8.S32.SAT R115, R51, R46, RZ ;  /* 0x0000002e33737239 */ /* 0x000fe200000014ff */
[C---:B------:R-:W-:Y:S01]  /*65e0*/  IMAD R55, R78.reuse, R55, RZ ;  /* 0x000000374e377224 */ /* 0x040fe200078e02ff */
[----:B------:R-:W-:Y:S01]  /*65f0*/  SHF.L.U32 R85, R97, 0x10, RZ ;  /* 0x0000001061557819 */ /* 0x000fe200000006ff */
[----:B------:R-:W-:Y:S01]  /*6600*/  IMAD R49, R81, R82, R49 ;  /* 0x0000005251317224 */ /* 0x000fe200078e0231 */
[----:B------:R-:W-:Y:S01]  /*6610*/  PRMT R81, R97, 0x8880, RZ ;  /* 0x0000888061517816 */ /* 0x000fe200000000ff */
[----:B------:R-:W-:Y:S01]  /*6620*/  IMAD R52, R78, R56, RZ ;  /* 0x000000384e347224 */ /* 0x000fe200078e02ff */
[----:B------:R-:W-:Y:S01]  /*6630*/  I2IP.S8.S32.SAT R115, R45, R44, R115 ;  /* 0x0000002c2d737239 */ /* 0x000fe20000001473 */
[-C--:B------:R-:W-:Y:S01]  /*6640*/  IMAD R50, R83, R82.reuse, R50 ;  /* 0x0000005253327224 */ /* 0x080fe200078e0232 */
[----:B------:R-:W-:Y:S01]  /*6650*/  SHF.R.S32.HI R83, RZ, 0x18, R85 ;  /* 0x00000018ff537819 */ /* 0x000fe20000011455 */
[-C--:B------:R-:W-:Y:S01]  /*6660*/  IMAD R55, R84, R82.reuse, R55 ;  /* 0x0000005254377224 */ /* 0x080fe200078e0237 */
[----:B------:R-:W-:Y:S01]  /*6670*/  PRMT R85, R98, 0x8880, RZ ;  /* 0x0000888062557816 */ /* 0x000fe200000000ff */
[----:B------:R-:W-:Y:S01]  /*6680*/  IMAD R52, R81, R82, R52 ;  /* 0x0000005251347224 */ /* 0x000fe200078e0234 */
[----:B------:R-:W-:Y:S01]  /*6690*/  SHF.L.U32 R81, R97, 0x8, RZ ;  /* 0x0000000861517819 */ /* 0x000fe200000006ff */
[C---:B------:R-:W-:Y:S01]  /*66a0*/  IMAD R53, R78.reuse, R57, RZ ;  /* 0x000000394e357224 */ /* 0x040fe200078e02ff */
[----:B------:R1:W-:Y:S01]  /*66b0*/  STS.128 [R171+0x4200], R112 ;  /* 0x00420070ab007388 */ /* 0x0003e20000000c00 */
[----:B------:R-:W-:Y:S01]  /*66c0*/  IMAD R54, R78, R58, RZ ;  /* 0x0000003a4e367224 */ /* 0x000fe200078e02ff */
[----:B------:R-:W-:Y:S01]  /*66d0*/  SHF.R.S32.HI R81, RZ, 0x18, R81 ;  /* 0x00000018ff517819 */ /* 0x000fe20000011451 */
[----:B------:R-:W-:Y:S01]  /*66e0*/  IMAD R53, R83, R82, R53 ;  /* 0x0000005253357224 */ /* 0x000fe200078e0235 */
[----:B------:R-:W-:Y:S01]  /*66f0*/  SHF.L.U32 R84, R98, 0x10, RZ ;  /* 0x0000001062547819 */ /* 0x000fe200000006ff */
[C---:B------:R-:W-:Y:S01]  /*6700*/  IMAD R59, R78.reuse, R59, RZ ;  /* 0x0000003b4e3b7224 */ /* 0x040fe200078e02ff */
[----:B------:R-:W-:Y:S01]  /*6710*/  SHF.R.S32.HI R83, RZ, 0x18, R97 ;  /* 0x00000018ff537819 */ /* 0x000fe20000011461 */
[C---:B------:R-:W-:Y:S01]  /*6720*/  IMAD R56, R78.reuse, R60, RZ ;  /* 0x0000003c4e387224 */ /* 0x040fe200078e02ff */
[----:B------:R-:W-:Y:S01]  /*6730*/  I2IP.S8.S32.SAT R120, R55, R50, RZ ;  /* 0x0000003237787239 */ /* 0x000fe200000014ff */
[----:B------:R-:W-:Y:S01]  /*6740*/  IMAD R54, R81, R82, R54 ;  /* 0x0000005251367224 */ /* 0x000fe200078e0236 */
[----:B------:R-:W-:Y:S01]  /*6750*/  SHF.R.S32.HI R84, RZ, 0x18, R84 ;  /* 0x00000018ff547819 */ /* 0x000fe20000011454 */
[----:B------:R-:W-:Y:S01]  /*6760*/  IMAD R57, R78, R61, RZ ;  /* 0x0000003d4e397224 */ /* 0x000fe200078e02ff */
[----:B------:R-:W-:Y:S01]  /*6770*/  I2IP.S8.S32.SAT R120, R49, R48, R120 ;  /* 0x0000003031787239 */ /* 0x000fe20000001478 */
[-C--:B------:R-:W-:Y:S01]  /*6780*/  IMAD R59, R83, R82.reuse, R59 ;  /* 0x00000052533b7224 */ /* 0x080fe200078e023b */
[----:B------:R-:W-:Y:S01]  /*6790*/  PRMT R83, R99, 0x8880, RZ ;  /* 0x0000888063537816 */ /* 0x000fe200000000ff */
[-C--:B------:R-:W-:Y:S01]  /*67a0*/  IMAD R56, R85, R82.reuse, R56 ;  /* 0x0000005255387224 */ /* 0x080fe200078e0238 */
[----:B------:R-:W-:Y:S01]  /*67b0*/  SHF.R.S32.HI R81, RZ, 0x18, R98 ;  /* 0x00000018ff517819 */ /* 0x000fe20000011462 */
[----:B------:R-:W-:Y:S01]  /*67c0*/  IMAD R57, R84, R82, R57 ;  /* 0x0000005254397224 */ /* 0x000fe200078e0239 */
[----:B------:R-:W-:Y:S01]  /*67d0*/  I2IP.S8.S32.SAT R121, R59, R54, RZ ;  /* 0x000000363b797239 */ /* 0x000fe200000014ff */
[C---:B------:R-:W-:Y:S01]  /*67e0*/  IMAD R58, R78.reuse, R62, RZ ;  /* 0x0000003e4e3a7224 */ /* 0x040fe200078e02ff */
[C---:B------:R-:W-:Y:S01]  /*67f0*/  SHF.L.U32 R85, R99.reuse, 0x8, RZ ;  /* 0x0000000863557819 */ /* 0x040fe200000006ff */
[----:B------:R-:W-:Y:S01]  /*6800*/  IMAD.U32 R84, R99, 0x10000, RZ ;  /* 0x0001000063547824 */ /* 0x000fe200078e00ff */
[----:B------:R-:W-:Y:S01]  /*6810*/  I2IP.S8.S32.SAT R121, R53, R52, R121 ;  /* 0x0000003435797239 */ /* 0x000fe20000001479 */
[C---:B------:R-:W-:Y:S01]  /*6820*/  IMAD R63, R78.reuse, R63, RZ ;  /* 0x0000003f4e3f7224 */ /* 0x040fe200078e02ff */
[----:B------:R-:W-:Y:S01]  /*6830*/  SHF.R.S32.HI R85, RZ, 0x18, R85 ;  /* 0x00000018ff557819 */ /* 0x000fe20000011455 */
[C---:B------:R-:W-:Y:S01]  /*6840*/  IMAD R60, R78.reuse, R64, RZ ;  /* 0x000000404e3c7224 */ /* 0x040fe200078e02ff */
[----:B------:R-:W-:Y:S01]  /*6850*/  SHF.R.S32.HI R84, RZ, 0x18, R84 ;  /* 0x00000018ff547819 */ /* 0x000fe20000011454 */
[-C--:B------:R-:W-:Y:S02]  /*6860*/  IMAD R58, R87, R82.reuse, R58 ;  /* 0x00000052573a7224 */ /* 0x080fe400078e023a */
[C---:B------:R-:W-:Y:S02]  /*6870*/  IMAD R61, R78.reuse, R65, RZ ;  /* 0x000000414e3d7224 */ /* 0x040fe400078e02ff */
[-C--:B------:R-:W-:Y:S02]  /*6880*/  IMAD R63, R81, R82.reuse, R63 ;  /* 0x00000052513f7224 */ /* 0x080fe400078e023f */
[----:B------:R-:W-:Y:S02]  /*6890*/  IMAD R60, R83, R82, R60 ;  /* 0x00000052533c7224 */ /* 0x000fe400078e023c */
[----:B------:R-:W-:Y:S01]  /*68a0*/  IMAD R62, R78, R66, RZ ;  /* 0x000000424e3e7224 */ /* 0x000fe200078e02ff */
[----:B------:R-:W-:Y:S01]  /*68b0*/  I2IP.S8.S32.SAT R122, R63, R58, RZ ;  /* 0x0000003a3f7a7239 */ /* 0x000fe200000014ff */
[----:B------:R-:W-:Y:S02]  /*68c0*/  IMAD R61, R84, R82, R61 ;  /* 0x00000052543d7224 */ /* 0x000fe400078e023d */
[----:B------:R-:W-:Y:S01]  /*68d0*/  IMAD R67, R78, R67, RZ ;  /* 0x000000434e437224 */ /* 0x000fe200078e02ff */
[----:B------:R-:W-:Y:S01]  /*68e0*/  I2IP.S8.S32.SAT R122, R57, R56, R122 ;  /* 0x00000038397a7239 */ /* 0x000fe2000000147a */
[-C--:B------:R-:W-:Y:S02]  /*68f0*/  IMAD R62, R85, R82.reuse, R62 ;  /* 0x00000052553e7224 */ /* 0x080fe400078e023e */
[----:B------:R-:W-:Y:S05]  /*6900*/  IMAD R67, R86, R82, R67 ;  /* 0x0000005256437224 */ /* 0x000fea00078e0243 */
[----:B------:R-:W-:Y:S04]  /*6910*/  I2IP.S8.S32.SAT R123, R67, R62, RZ ;  /* 0x0000003e437b7239 */ /* 0x000fe800000014ff */
[----:B------:R-:W-:Y:S05]  /*6920*/  I2IP.S8.S32.SAT R123, R61, R60, R123 ;  /* 0x0000003c3d7b7239 */ /* 0x000fea000000147b */
[----:B------:R1:W-:Y:S01]  /*6930*/  STS.128 [R170+0x4200], R120 ;  /* 0x00420078aa007388 */ /* 0x0003e20000000c00 */
[----:B------:R-:W-:Y:S01]  /*6940*/  @!PT LDS RZ, [RZ] ;  /* 0x00000000fffff984 */ /* 0x000fe20000000800 */
[----:B------:R-:W-:Y:S01]  /*6950*/  @!PT LDS RZ, [RZ] ;  /* 0x00000000fffff984 */ /* 0x000fe20000000800 */
[----:B------:R-:W-:Y:S01]  /*6960*/  @!PT LDS RZ, [RZ] ;  /* 0x00000000fffff984 */ /* 0x000fe20000000800 */
[----:B------:R-:W-:Y:S01]  /*6970*/  @!PT LDS RZ, [RZ] ;  /* 0x00000000fffff984 */ /* 0x000fe20000000800 */
[----:B------:R2:W-:Y:S07]  /*6980*/  MEMBAR.ALL.CTA ;  /* 0x0000000000007992 */ /* 0x0005ee0000008000 */
[----:B--2---:R-:W2:Y:S02]  /*6990*/  FENCE.VIEW.ASYNC.S ;  /* 0x00000000000073c6 */ /* 0x004ea40000000000 */
[----:B--2---:R-:W-:Y:S06]  /*69a0*/  BAR.SYNC.DEFER_BLOCKING 0x1, 0x80 ;  /* 0x0042000000007b1d */ /* 0x004fec0000010000 */
[----:B------:R-:W-:Y:S05]  /*69b0*/  @P0 BRA `(.L_x_95) ;  /* 0x0000000000280947 */ /* 0x000fea0003800000 */
[----:B------:R-:W-:Y:S02]  /*69c0*/  UIADD3 UR4, UPT, UPT, UR49, 0x4200, URZ ;  /* 0x0000420031047890 */ /* 0x000fe4000fffe0ff */
[----:B------:R-:W-:Y:S01]  /*69d0*/  UIADD3 UR6, UP0, UPT, UR52, 0x680, URZ ;  /* 0x0000068034067890 */ /* 0x000fe2000ff1e0ff */
[----:B------:R-:W-:Y:S03]  /*69e0*/  UMOV UR43, UR36 ;  /* 0x00000024002b7c82 */ /* 0x000fe60008000000 */
[----:B------:R-:W-:Y:S01]  /*69f0*/  MOV R166, UR4 ;  /* 0x0000000400a67c02 */ /* 0x000fe20008000f00 */
[----:B------:R-:W-:Y:S03]  /*6a00*/  UIADD3.X UR7, UPT, UPT, URZ, UR53, URZ, UP0, !UPT ;  /* 0x00000035ff077290 */ /* 0x000fe600087fe4ff */
[----:B------:R-:W-:Y:S11]  /*6a10*/  R2UR UR40, R166 ;  /* 0x00000000a62872ca */ /* 0x000ff600000e0000 */
[----:B------:R-:W-:Y:S02]  /*6a20*/  @!UPT UIADD3 URZ, UPT, UPT, URZ, URZ, URZ ;  /* 0x000000fffffff290 */ /* 0x000fe4000fffe0ff */
[----:B------:R2:W-:Y:S01]  /*6a30*/  UTMASTG.3D [UR40], [UR6] ;  /* 0x00000028060073b5 */ /* 0x0005e20008010000 */
[----:B------:R0:W-:Y:S01]  /*6a40*/  UTMACMDFLUSH ;  /* 0x00000000000079b7 */ /* 0x0001e20000000000 */
[----:B--2---:R-:W-:Y:S04]  /*6a50*/  DEPBAR.LE SB0, 0x1 ;  /* 0x000080400000791a */ /* 0x004fe80000000000 */
.L_x_95:
[----:B------:R-:W-:Y:S05]  /*6a60*/  BSYNC.RECONVERGENT B0 ;  /* 0x0000000000007941 */ /* 0x000fea0003800200 */
.L_x_94:
[----:B------:R-:W-:Y:S06]  /*6a70*/  BAR.SYNC.DEFER_BLOCKING 0x1, 0x80 ;  /* 0x0042000000007b1d */ /* 0x000fec0000010000 */
[----:B------:R-:W2:Y:S01]  /*6a80*/  @P6 SYNCS.PHASECHK.TRANS64.TRYWAIT P0, [R125+URZ+0x40], R126 ;  /* 0x0000407e7d0065a7 */ /* 0x000ea200080011ff */
[----:B------:R-:W-:Y:S01]  /*6a90*/  BSSY B1, `(.L_x_96) ;  /* 0x0000023000017945 */ /* 0x000fe20003800000 */
[----:B--2---:R-:W-:Y:S03]  /*6aa0*/  @P6 SEL R117, RZ, 0x1, !P0 ;  /* 0x00000001ff756807 */ /* 0x004fe60004000000 */
[----:B------:R-:W-:Y:S05]  /*6ab0*/  @!P6 BRA `(.L_x_97) ;  /* 0x000000000080e947 */ /* 0x000fea0003800000 */
[----:B------:R-:W-:Y:S01]  /*6ac0*/  ISETP.NE.AND P1, PT, R118, RZ, PT ;  /* 0x000000ff7600720c */ /* 0x000fe20003f25270 */
[----:B------:R-:W-:Y:S01]  /*6ad0*/  BSSY B0, `(.L_x_98) ;  /* 0x000000a000007945 */ /* 0x000fe20003800000 */
[----:B------:R-:W-:Y:S11]  /*6ae0*/  ISETP.NE.AND P0, PT, R117, RZ, PT ;  /* 0x000000ff7500720c */ /* 0x000ff60003f05270 */
[----:B------:R-:W-:Y:S04]  /*6af0*/  @P1 IMAD R119, R160, 0x2000, R119 ;  /* 0x00002000a0771824 */ /* 0x000fe800078e0277 */
[--C-:B------:R-:W-:Y:S01]  /*6b00*/  @P1 IMAD.IADD R124, R124, 0x1, R119.reuse ;  /* 0x000000017c7c1824 */ /* 0x100fe200078e0277 */
[----:B------:R-:W-:Y:S01]  /*6b10*/  @P1 IADD3 R3, PT, PT, R165, R119, RZ ;  /* 0x00000077a5031210 */ /* 0x000fe20007ffe0ff */
[----:B------:R-:W-:Y:S01]  /*6b20*/  @P1 IMAD.IADD R2, R164, 0x1, R119 ;  /* 0x00000001a4021824 */ /* 0x000fe200078e0277 */
[----:B------:R-:W-:Y:S06]  /*6b30*/  @P0 BRA `(.L_x_99) ;  /* 0x00000000000c0947 */ /* 0x000fec0003800000 */
[----:B------:R-:W-:Y:S04]  /*6b40*/  SHF.L.U32 R0, R159, 0x1f, RZ ;  /* 0x0000001f9f007819 */ /* 0x000fe800000006ff */
[----:B------:R-:W2:Y:S02]  /*6b50*/  SYNCS.PHASECHK.TRANS64.TRYWAIT P0, [R125+URZ+0x40], R0 ;  /* 0x000040007d0075a7 */ /* 0x000ea400080011ff */
[----:B--2---:R-:W-:Y:S05]  /*6b60*/  @!P0 BRA `(.L_x_100) ;  /* 0x0000001c00f48947 */ /* 0x004fea0003800000 */
.L_x_99:
[----:B------:R-:W-:Y:S05]  /*6b70*/  BSYNC B0 ;  /* 0x0000000000007941 */ /* 0x000fea0003800000 */
.L_x_98:
[----:B------:R-:W-:Y:S01]  /*6b80*/  ISETP.NE.AND P0, PT, R118, RZ, PT ;  /* 0x000000ff7600720c */ /* 0x000fe20003f05270 */
[----:B--2---:R-:W-:Y:S02]  /*6b90*/  VIADD R125, R125, 0x50 ;  /* 0x000000507d7d7836 */ /* 0x004fe40000000000 */
[----:B------:R-:W-:Y:S02]  /*6ba0*/  IMAD.U32 R0, RZ, RZ, UR37 ;  /* 0x00000025ff007e24 */ /* 0x000fe4000f8e00ff */
[----:B------:R-:W-:Y:S03]  /*6bb0*/  VIADD R160, R160, 0x1 ;  /* 0x00000001a0a07836 */ /* 0x000fe60000000000 */
[----:B------:R-:W-:Y:S05]  /*6bc0*/  PRMT R0, R0, 0x654, R125 ;  /* 0x0000065400007816 */ /* 0x000fea000000007d */
[----:B------:R2:W3:Y:S04]  /*6bd0*/  @P0 LDS.128 R100, [R119+0x200] ;  /* 0x0002000077640984 */ /* 0x0004e80000000c00 */
[----:B------:R2:W4:Y:S04]  /*6be0*/  @P0 LDS.128 R88, [R3+0x200] ;  /* 0x0002000003580984 */ /* 0x0005280000000c00 */
        /* <DEDUP_REMOVED lines=12> */
[----:B--234-:R-:W-:Y:S02]  /*6cb0*/  LOP3.LUT R159, R159, R0, RZ, 0x3c, !PT ;  /* 0x000000009f9f7212 */ /* 0x01cfe400078e3cff */
.L_x_97:
[----:B------:R-:W-:Y:S05]  /*6cc0*/  BSYNC B1 ;  /* 0x0000000000017941 */ /* 0x000fea0003800000 */
.L_x_96:
[----:B------:R-:W-:Y:S05]  /*6cd0*/  VIADD R3, R80, 0x40 ;  /* 0x0000004050037836 */ /* 0x000fea0000000000 */
[----:B------:R-:W-:Y:S04]  /*6ce0*/  SHF.R.U32.HI R3, RZ, 0x15, R3 ;  /* 0x00000015ff037819 */ /* 0x000fe80000011603 */
[----:B------:R-:W-:Y:S11]  /*6cf0*/  LOP3.LUT P0, RZ, R3, 0x3, R154, 0x48, !PT ;  /* 0x0000000303ff7812 */ /* 0x000ff6000780489a */
[----:B------:R-:W-:Y:S02]  /*6d00*/  @!UPT UIADD3 URZ, UPT, UPT, URZ, URZ, URZ ;  /* 0x000000fffffff290 */ /* 0x000fe4000fffe0ff */
[----:B------:R-:W-:Y:S05]  /*6d10*/  @!P0 BRA `(.L_x_101) ;  /* 0x0000000000408947 */ /* 0x000fea0003800000 */
[----:B------:R-:W2:Y:S01]  /*6d20*/  LDCU.64 UR8, c[0x4][0x70] ;  /* 0x01000e00ff0877ac */ /* 0x000ea20008000a00 */
[----:B------:R-:W-:Y:S01]  /*6d30*/  MOV R3, 0x0 ;  /* 0x0000000000037802 */ /* 0x000fe20000000f00 */
[----:B------:R-:W-:Y:S02]  /*6d40*/  HFMA2 R12, -RZ, RZ, 0, 5.9604644775390625e-08 ;  /* 0x00000001ff0c7431 */ /* 0x000fe400000001ff */
[----:B------:R-:W-:Y:S02]  /*6d50*/  IMAD.MOV.U32 R8, RZ, RZ, 0x192 ;  /* 0x00000192ff087424 */ /* 0x000fe400078e00ff */
[----:B------:R-:W-:Y:S01]  /*6d60*/  IMAD.MOV.U32 R13, RZ, RZ, RZ ;  /* 0x000000ffff0d7224 */ /* 0x000fe200078e00ff */
[----:B------:R-:W3:Y:S01]  /*6d70*/  LDCU.64 UR6, c[0x4][0x78] ;  /* 0x01000f00ff0677ac */ /* 0x000ee20008000a00 */
[----:B------:R-:W4:Y:S01]  /*6d80*/  LDC.64 R2, c[0x4][R3] ;  /* 0x0100000003027b82 */ /* 0x000f220000000a00 */
[----:B------:R-:W5:Y:S01]  /*6d90*/  LDCU.64 UR4, c[0x4][0x10] ;  /* 0x01000200ff0477ac */ /* 0x000f620008000a00 */
[----:B--2---:R-:W-:Y:S01]  /*6da0*/  MOV R5, UR9 ;  /* 0x0000000900057c02 */ /* 0x004fe20008000f00 */
[----:B------:R-:W-:Y:S01]  /*6db0*/  IMAD.U32 R4, RZ, RZ, UR8 ;  /* 0x00000008ff047e24 */ /* 0x000fe2000f8e00ff */
[----:B---3--:R-:W-:Y:S01]  /*6dc0*/  MOV R7, UR7 ;  /* 0x0000000700077c02 */ /* 0x008fe20008000f00 */
[----:B------:R-:W-:Y:S01]  /*6dd0*/  IMAD.U32 R6, RZ, RZ, UR6 ;  /* 0x00000006ff067e24 */ /* 0x000fe2000f8e00ff */
[----:B-----5:R-:W-:Y:S01]  /*6de0*/  MOV R11, UR5 ;  /* 0x00000005000b7c02 */ /* 0x020fe20008000f00 */
[----:B------:R-:W-:Y:S02]  /*6df0*/  IMAD.U32 R10, RZ, RZ, UR4 ;  /* 0x00000004ff0a7e24 */ /* 0x000fe4000f8e00ff */
[----:B------:R-:W-:Y:S07]  /*6e00*/  LEPC R20, `(.L_x_101) ;  /* 0x000000001014794e */ /* 0x000fee0000000000 */
[----:B-1--4-:R-:W-:Y:S05]  /*6e10*/  CALL.ABS.NOINC R2 ;  /* 0x0000000002007343 */ /* 0x012fea0003c00000 */
.L_x_101:
[----:B------:R-:W-:Y:S01]  /*6e20*/  ISETP.NE.AND P0, PT, R167, RZ, PT ;  /* 0x000000ffa700720c */ /* 0x000fe20003f05270 */
[----:B------:R-:W-:Y:S05]  /*6e30*/  WARPSYNC.ALL ;  /* 0x0000000000007948 */ /* 0x000fea0003800000 */
[----:B------:R-:W-:Y:S01]  /*6e40*/  IMAD.U32 R140, R102, 0x10000, RZ ;  /* 0x00010000668c7824 */ /* 0x000fe200078e00ff */
[----:B------:R-:W-:Y:S01]  /*6e50*/  R2UR UR4, R80 ;  /* 0x00000000500472ca */ /* 0x000fe200000e0000 */
[----:B------:R-:W-:Y:S01]  /*6e60*/  IMAD.U32 R134, R88, 0x10000, RZ ;  /* 0x0001000058867824 */ /* 0x000fe200078e00ff */
[C---:B------:R-:W-:Y:S01]  /*6e70*/  SHF.L.U32 R0, R100.reuse, 0x10, RZ ;  /* 0x0000001064007819 */ /* 0x040fe200000006ff */
[----:B-1----:R-:W-:Y:S01]  /*6e80*/  IMAD.U32 R119, R93, 0x10000, RZ ;  /* 0x000100005d777824 */ /* 0x002fe200078e00ff */
[----:B------:R-:W-:Y:S01]  /*6e90*/  PRMT R3, R100, 0x8880, RZ ;  /* 0x0000888064037816 */ /* 0x000fe200000000ff */
[----:B------:R-:W-:Y:S01]  /*6ea0*/  IMAD.U32 R104, R98, 0x10000, RZ ;  /* 0x0001000062687824 */ /* 0x000fe200078e00ff */
[----:B------:R-:W-:Y:S01]  /*6eb0*/  SHF.L.U32 R81, R100, 0x8, RZ ;  /* 0x0000000864517819 */ /* 0x000fe200000006ff */
[----:B------:R-:W-:Y:S01]  /*6ec0*/  IMAD.SHL.U32 R127, R90, 0x100, RZ ;  /* 0x000001005a7f7824 */ /* 0x000fe200078e00ff */
[----:B------:R-:W-:Y:S01]  /*6ed0*/  SHF.R.S32.HI R0, RZ, 0x18, R0 ;  /* 0x00000018ff007819 */ /* 0x000fe20000011400 */
[----:B------:R-:W-:Y:S01]  /*6ee0*/  IMAD.SHL.U32 R112, R95, 0x100, RZ ;  /* 0x000001005f707824 */ /* 0x000fe200078e00ff */
[----:B------:R-:W-:Y:S01]  /*6ef0*/  SHF.R.S32.HI R81, RZ, 0x18, R81 ;  /* 0x00000018ff517819 */ /* 0x000fe20000011451 */
[----:B------:R-:W-:Y:S01]  /*6f00*/  BSSY.RECONVERGENT B0, `(.L_x_102) ;  /* 0x0000121000007945 */ /* 0x000fe20003800200 */
[----:B------:R-:W-:Y:S01]  /*6f10*/  SHF.R.S32.HI R2, RZ, 0x18, R100 ;  /* 0x00000018ff027819 */ /* 0x000fe20000011464 */
[----:B------:R-:W1:Y:S01]  /*6f20*/  LDTM.x64 R4, tmem[UR4+0x40] ;  /* 0x00004004000479ee */ /* 0x000e620008340000 */
[----:B------:R-:W-:Y:S01]  /*6f30*/  NOP ;  /* 0x0000000000007918 */ /* 0x000fe20000000000 */
[----:B------:R-:W-:Y:S02]  /*6f40*/  SHF.R.S32.HI R84, RZ, 0x18, R101 ;  /* 0x00000018ff547819 */ /* 0x000fe40000011465 */
[----:B------:R-:W-:Y:S02]  /*6f50*/  SHF.R.S32.HI R85, RZ, 0x18, R102 ;  /* 0x00000018ff557819 */ /* 0x000fe40000011466 */
[----:B------:R-:W-:Y:S02]  /*6f60*/  SHF.R.S32.HI R86, RZ, 0x18, R103 ;  /* 0x00000018ff567819 */ /* 0x000fe40000011467 */
[----:B------:R-:W-:Y:S02]  /*6f70*/  SHF.R.S32.HI R87, RZ, 0x18, R88 ;  /* 0x00000018ff577819 */ /* 0x000fe40000011458 */
[----:B------:R-:W-:Y:S02]  /*6f80*/  R2UR UR5, R116 ;  /* 0x00000000740572ca */ /* 0x000fe400000e0000 */
[C---:B------:R-:W-:Y:S02]  /*6f90*/  PRMT R143, R101.reuse, 0x8880, RZ ;  /* 0x00008880658f7816 */ /* 0x040fe400000000ff */
[----:B------:R-:W-:Y:S02]  /*6fa0*/  SHF.L.U32 R83, R101, 0x10, RZ ;  /* 0x0000001065537819 */ /* 0x000fe400000006ff */
[----:B------:R-:W-:Y:S02]  /*6fb0*/  PRMT R141, R102, 0x8880, RZ ;  /* 0x00008880668d7816 */ /* 0x000fe400000000ff */
[----:B------:R-:W-:Y:S02]  /*6fc0*/  SHF.R.S32.HI R83, RZ, 0x18, R83 ;  /* 0x00000018ff537819 */ /* 0x000fe40000011453 */
[C---:B------:R-:W-:Y:S02]  /*6fd0*/  PRMT R138, R103.reuse, 0x8880, RZ ;  /* 0x00008880678a7816 */ /* 0x040fe400000000ff */
[----:B------:R-:W-:Y:S01]  /*6fe0*/  SHF.L.U32 R137, R103, 0x10, RZ ;  /* 0x0000001067897819 */ /* 0x000fe200000006ff */
[----:B------:R-:W-:Y:S01]  /*6ff0*/  UIADD3 UR5, UPT, UPT, UR5, 0xb0, URZ ;  /* 0x000000b005057890 */ /* 0x000fe2000fffe0ff */
[----:B-1----:R-:W-:Y:S01]  /*7000*/  IMAD R4, R78, R4, RZ ;  /* 0x000000044e047224 */ /* 0x002fe200078e02ff */
[----:B------:R-:W-:Y:S01]  /*7010*/  PRMT R135, R88, 0x8880, RZ ;  /* 0x0000888058877816 */ /* 0x000fe200000000ff */
[C---:B------:R-:W-:Y:S01]  /*7020*/  IMAD R5, R78.reuse, R5, RZ ;  /* 0x000000054e057224 */ /* 0x040fe200078e02ff */
[----:B------:R-:W-:Y:S01]  /*7030*/  UPRMT UR5, UR37, 0x654, UR5 ;  /* 0x0000065425057896 */ /* 0x000fe20008000005 */
[----:B------:R-:W-:Y:S01]  /*7040*/  IMAD R4, R3, R82, R4 ;  /* 0x0000005203047224 */ /* 0x000fe200078e0204 */
[C---:B------:R-:W-:Y:S01]  /*7050*/  PRMT R132, R89.reuse, 0x8880, RZ ;  /* 0x0000888059847816 */ /* 0x040fe200000000ff */
[----:B------:R-:W-:Y:S01]  /*7060*/  IMAD R6, R78, R6, RZ ;  /* 0x000000064e067224 */ /* 0x000fe200078e02ff */
[----:B------:R-:W-:Y:S01]  /*7070*/  SHF.L.U32 R131, R89, 0x10, RZ ;  /* 0x0000001059837819 */ /* 0x000fe200000006ff */
[----:B------:R-:W-:Y:S01]  /*7080*/  IMAD R5, R0, R82, R5 ;  /* 0x0000005200057224 */ /* 0x000fe200078e0205 */
[----:B------:R-:W-:Y:S01]  /*7090*/  PRMT R129, R90, 0x8880, RZ ;  /* 0x000088805a817816 */ /* 0x000fe200000000ff */
[----:B------:R-:W-:Y:S01]  /*70a0*/  IMAD R0, R78, R16, RZ ;  /* 0x000000104e007224 */ /* 0x000fe200078e02ff */
[----:B------:R-:W-:Y:S01]  /*70b0*/  SHF.L.U32 R128, R90, 0x10, RZ ;  /* 0x000000105a807819 */ /* 0x000fe200000006ff */
[C---:B------:R-:W-:Y:S01]  /*70c0*/  IMAD R7, R78.reuse, R7, RZ ;  /* 0x000000074e077224 */ /* 0x040fe200078e02ff */
[----:B------:R-:W-:Y:S01]  /*70d0*/  SYNCS.ARRIVE.TRANS64.RED.A1T0 RZ, [UR5], RZ ;  /* 0x000000ffffff79a7 */ /* 0x000fe20008100405 */
[C---:B------:R-:W-:Y:S01]  /*70e0*/  IMAD R16, R78.reuse, R20, RZ ;  /* 0x000000144e107224 */ /* 0x040fe200078e02ff */
[C---:B------:R-:W-:Y:S01]  /*70f0*/  PRMT R126, R91.reuse, 0x8880, RZ ;  /* 0x000088805b7e7816 */ /* 0x040fe200000000ff */
[C---:B------:R-:W-:Y:S01]  /*7100*/  IMAD R20, R78.reuse, R24, RZ ;  /* 0x000000184e147224 */ /* 0x040fe200078e02ff */
[----:B------:R-:W-:Y:S01]  /*7110*/  SHF.L.U32 R125, R91, 0x10, RZ ;  /* 0x000000105b7d7819 */ /* 0x000fe200000006ff */
[----:B------:R-:W-:Y:S01]  /*7120*/  IMAD R6, R81, R82, R6 ;  /* 0x0000005251067224 */ /* 0x000fe200078e0206 */
[----:B------:R-:W-:Y:S01]  /*7130*/  MOV R81, R143 ;  /* 0x0000008f00517202 */ /* 0x000fe20000000f00 */
[----:B------:R-:W-:Y:S01]  /*7140*/  IMAD R24, R78, R28, RZ ;  /* 0x0000001c4e187224 */ /* 0x000fe200078e02ff */
[----:B------:R-:W-:Y:S01]  /*7150*/  PRMT R123, R92, 0x8880, RZ ;  /* 0x000088805c7b7816 */ /* 0x000fe200000000ff */
[----:B------:R-:W-:Y:S01]  /*7160*/  IMAD R28, R78, R32, RZ ;  /* 0x000000204e1c7224 */ /* 0x000fe200078e02ff */
[----:B------:R-:W-:Y:S01]  /*7170*/  SHF.L.U32 R122, R92, 0x10, RZ ;  /* 0x000000105c7a7819 */ /* 0x000fe200000006ff */
[----:B------:R-:W-:Y:S01]  /*7180*/  IMAD R7, R2, R82, R7 ;  /* 0x0000005202077224 */ /* 0x000fe200078e0207 */
[----:B------:R-:W-:Y:S01]  /*7190*/  PRMT R120, R93, 0x8880, RZ ;  /* 0x000088805d787816 */ /* 0x000fe200000000ff */
[----:B------:R-:W-:Y:S01]  /*71a0*/  IMAD R32, R78, R36, RZ ;  /* 0x000000244e207224 */ /* 0x000fe200078e02ff */
[----:B------:R-:W-:Y:S01]  /*71b0*/  PRMT R117, R94, 0x8880, RZ ;  /* 0x000088805e757816 */ /* 0x000fe200000000ff */
[----:B------:R-:W-:Y:S01]  /*71c0*/  IMAD R2, R78, R17, RZ ;  /* 0x000000114e027224 */ /* 0x000fe200078e02ff */
[----:B------:R-:W-:Y:S01]  /*71d0*/  SHF.L.U32 R116, R94, 0x10, RZ ;  /* 0x000000105e747819 */ /* 0x000fe200000006ff */
[----:B------:R-:W-:Y:S01]  /*71e0*/  IMAD R36, R78, R40, RZ ;  /* 0x000000284e247224 */ /* 0x000fe200078e02ff */
[----:B------:R-:W-:Y:S01]  /*71f0*/  SHF.L.U32 R115, R94, 0x8, RZ ;  /* 0x000000085e737819 */ /* 0x000fe200000006ff */
[C---:B------:R-:W-:Y:S01]  /*7200*/  IMAD R17, R78.reuse, R21, RZ ;  /* 0x000000154e117224 */ /* 0x040fe200078e02ff */
[C---:B------:R-:W-:Y:S01]  /*7210*/  PRMT R114, R95.reuse, 0x8880, RZ ;  /* 0x000088805f727816 */ /* 0x040fe200000000ff */
[C---:B------:R-:W-:Y:S01]  /*7220*/  IMAD R40, R78.reuse, R44, RZ ;  /* 0x0000002c4e287224 */ /* 0x040fe200078e02ff */
[----:B------:R-:W-:Y:S01]  /*7230*/  SHF.L.U32 R113, R95, 0x10, RZ ;  /* 0x000000105f717819 */ /* 0x000fe200000006ff */
[----:B------:R-:W-:Y:S01]  /*7240*/  IMAD R21, R78, R25, RZ ;  /* 0x000000194e157224 */ /* 0x000fe200078e02ff */
[----:B------:R-:W-:Y:S01]  /*7250*/  PRMT R111, R96, 0x8880, RZ ;  /* 0x00008880606f7816 */ /* 0x000fe200000000ff */
        /* <DEDUP_REMOVED lines=8> */
[C---:B------:R-:W-:Y:S01]  /*72e0*/  IMAD R52, R78.reuse, R56, RZ ;  /* 0x000000384e347224 */ /* 0x040fe200078e02ff */
[----:B------:R-:W-:Y:S01]  /*72f0*/  SHF.L.U32 R142, R101, 0x8, RZ ;  /* 0x00000008658e7819 */ /* 0x000fe200000006ff */
[C---:B------:R-:W-:Y:S01]  /*7300*/  IMAD R8, R78.reuse, R8, RZ ;  /* 0x000000084e087224 */ /* 0x040fe200078e02ff */
[C---:B------:R-:W-:Y:S01]  /*7310*/  SHF.L.U32 R101, R99.reuse, 0x10, RZ ;  /* 0x0000001063657819 */ /* 0x040fe200000006ff */
[----:B------:R-:W-:Y:S01]  /*7320*/  IMAD R33, R78, R37, RZ ;  /* 0x000000254e217224 */ /* 0x000fe200078e02ff */
[----:B------:R-:W-:Y:S01]  /*7330*/  SHF.L.U32 R139, R102, 0x8, RZ ;  /* 0x00000008668b7819 */ /* 0x000fe200000006ff */
[C---:B------:R-:W-:Y:S01]  /*7340*/  IMAD R56, R78.reuse, R60, RZ ;  /* 0x0000003c4e387224 */ /* 0x040fe200078e02ff */
[----:B------:R-:W-:Y:S01]  /*7350*/  PRMT R102, R99, 0x8880, RZ ;  /* 0x0000888063667816 */ /* 0x000fe200000000ff */
[C---:B------:R-:W-:Y:S01]  /*7360*/  IMAD R37, R78.reuse, R41, RZ ;  /* 0x000000294e257224 */ /* 0x040fe200078e02ff */
[----:B------:R-:W-:Y:S01]  /*7370*/  SHF.L.U32 R136, R103, 0x8, RZ ;  /* 0x0000000867887819 */ /* 0x000fe200000006ff */
[C---:B------:R-:W-:Y:S01]  /*7380*/  IMAD R60, R78.reuse, R64, RZ ;  /* 0x000000404e3c7224 */ /* 0x040fe200078e02ff */
[----:B------:R-:W-:Y:S01]  /*7390*/  I2IP.S8.S32.SAT R64, R7, R6, RZ ;  /* 0x0000000607407239 */ /* 0x000fe200000014ff */
[C---:B------:R-:W-:Y:S01]  /*73a0*/  IMAD R9, R78.reuse, R9, RZ ;  /* 0x000000094e097224 */ /* 0x040fe200078e02ff */
[----:B------:R-:W-:Y:S01]  /*73b0*/  SHF.R.S32.HI R6, RZ, 0x18, R140 ;  /* 0x00000018ff067819 */ /* 0x000fe2000001148c */
[C---:B------:R-:W-:Y:S01]  /*73c0*/  IMAD R41, R78.reuse, R45, RZ ;  /* 0x0000002d4e297224 */ /* 0x040fe200078e02ff */
[----:B------:R-:W-:Y:S01]  /*73d0*/  SHF.R.S32.HI R7, RZ, 0x18, R142 ;  /* 0x00000018ff077819 */ /* 0x000fe2000001148e */
[----:B------:R-:W-:Y:S01]  /*73e0*/  IMAD R45, R78, R49, RZ ;  /* 0x000000314e2d7224 */ /* 0x000fe200078e02ff */
[----:B------:R-:W-:Y:S01]  /*73f0*/  SHF.L.U32 R133, R88, 0x8, RZ ;  /* 0x0000000858857819 */ /* 0x000fe200000006ff */
[C---:B------:R-:W-:Y:S01]  /*7400*/  IMAD R10, R78.reuse, R10, RZ ;  /* 0x0000000a4e0a7224 */ /* 0x040fe200078e02ff */
[----:B------:R-:W-:Y:S01]  /*7410*/  SHF.R.S32.HI R88, RZ, 0x18, R89 ;  /* 0x00000018ff587819 */ /* 0x000fe20000011459 */
[C---:B------:R-:W-:Y:S01]  /*7420*/  IMAD R49, R78.reuse, R53, RZ ;  /* 0x000000354e317224 */ /* 0x040fe200078e02ff */
[----:B------:R-:W-:Y:S01]  /*7430*/  SHF.L.U32 R130, R89, 0x8, RZ ;  /* 0x0000000859827819 */ /* 0x000fe200000006ff */
[-C--:B------:R-:W-:Y:S01]  /*7440*/  IMAD R8, R81, R82.reuse, R8 ;  /* 0x0000005251087224 */ /* 0x080fe200078e0208 */
[----:B------:R-:W-:Y:S01]  /*7450*/  SHF.R.S32.HI R81, RZ, 0x18, R139 ;  /* 0x00000018ff517819 */ /* 0x000fe2000001148b */
[C---:B------:R-:W-:Y:S01]  /*7460*/  IMAD R53, R78.reuse, R57, RZ ;  /* 0x000000394e357224 */ /* 0x040fe200078e02ff */
[----:B------:R-:W-:Y:S01]  /*7470*/  SHF.R.S32.HI R89, RZ, 0x18, R90 ;  /* 0x00000018ff597819 */ /* 0x000fe2000001145a */
[C---:B------:R-:W-:Y:S01]  /*7480*/  IMAD R11, R78.reuse, R11, RZ ;  /* 0x0000000b4e0b7224 */ /* 0x040fe200078e02ff */
[----:B------:R-:W-:Y:S01]  /*7490*/  SHF.R.S32.HI R90, RZ, 0x18, R91 ;  /* 0x00000018ff5a7819 */ /* 0x000fe2000001145b */
[C---:B------:R-:W-:Y:S01]  /*74a0*/  IMAD R57, R78.reuse, R61, RZ ;  /* 0x0000003d4e397224 */ /* 0x040fe200078e02ff */
[----:B------:R-:W-:Y:S01]  /*74b0*/  SHF.L.U32 R124, R91, 0x8, RZ ;  /* 0x000000085b7c7819 */ /* 0x000fe200000006ff */
[----:B------:R-:W-:Y:S01]  /*74c0*/  IMAD R9, R83, R82, R9 ;  /* 0x0000005253097224 */ /* 0x000fe200078e0209 */
[----:B------:R-:W-:Y:S01]  /*74d0*/  SHF.R.S32.HI R91, RZ, 0x18, R92 ;  /* 0x00000018ff5b7819 */ /* 0x000fe2000001145c */
[----:B------:R-:W-:Y:S01]  /*74e0*/  IMAD R61, R78, R65, RZ ;  /* 0x000000414e3d7224 */ /* 0x000fe200078e02ff */
[----:B------:R-:W-:Y:S01]  /*74f0*/  SHF.L.U32 R121, R92, 0x8, RZ ;  /* 0x000000085c797819 */ /* 0x000fe200000006ff */
[C---:B------:R-:W-:Y:S01]  /*7500*/  IMAD R12, R78.reuse, R12, RZ ;  /* 0x0000000c4e0c7224 */ /* 0x040fe200078e02ff */
[----:B------:R-:W-:Y:S01]  /*7510*/  SHF.R.S32.HI R92, RZ, 0x18, R93 ;  /* 0x00000018ff5c7819 */ /* 0x000fe2000001145d */
[----:B------:R-:W-:Y:S01]  /*7520*/  IMAD.MOV.U32 R65, RZ, RZ, R141 ;  /* 0x000000ffff417224 */ /* 0x000fe200078e008d */
[----:B------:R-:W-:Y:S01]  /*7530*/  SHF.L.U32 R118, R93, 0x8, RZ ;  /* 0x000000085d767819 */ /* 0x000fe200000006ff */
[----:B------:R-:W-:Y:S01]  /*7540*/  IMAD R10, R7, R82, R10 ;  /* 0x00000052070a7224 */ /* 0x000fe200078e020a */
[----:B------:R-:W-:Y:S01]  /*7550*/  MOV R7, R138 ;  /* 0x0000008a00077202 */ /* 0x000fe20000000f00 */
[----:B------:R-:W-:Y:S01]  /*7560*/  IMAD R13, R78, R13, RZ ;  /* 0x0000000d4e0d7224 */ /* 0x000fe200078e02ff */
[----:B------:R-:W-:Y:S01]  /*7570*/  SHF.R.S32.HI R93, RZ, 0x18, R94 ;  /* 0x00000018ff5d7819 */ /* 0x000fe2000001145e */
[----:B------:R-:W-:Y:S01]  /*7580*/  IMAD R11, R84, R82, R11 ;  /* 0x00000052540b7224 */ /* 0x000fe200078e020b */
[----:B------:R-:W-:Y:S01]  /*7590*/  I2IP.S8.S32.SAT R84, R5, R4, R64 ;  /* 0x0000000405547239 */ /* 0x000fe20000001440 */
[C---:B------:R-:W-:Y:S01]  /*75a0*/  IMAD R14, R78.reuse, R14, RZ ;  /* 0x0000000e4e0e7224 */ /* 0x040fe200078e02ff */
[----:B------:R-:W-:Y:S01]  /*75b0*/  SHF.R.S32.HI R5, RZ, 0x18, R137 ;  /* 0x00000018ff057819 */ /* 0x000fe20000011489 */
[----:B------:R-:W-:Y:S01]  /*75c0*/  IMAD R12, R65, R82, R12 ;  /* 0x00000052410c7224 */ /* 0x000fe200078e020c */
[----:B------:R-:W-:Y:S01]  /*75d0*/  I2IP.S8.S32.SAT R10, R11, R10, RZ ;  /* 0x0000000a0b0a7239 */ /* 0x000fe200000014ff */
[----:B------:R-:W-:Y:S01]  /*75e0*/  IMAD R15, R78, R15, RZ ;  /* 0x0000000f4e0f7224 */ /* 0x000fe200078e02ff */
[----:B------:R-:W-:Y:S01]  /*75f0*/  SHF.R.S32.HI R94, RZ, 0x18, R95 ;  /* 0x00000018ff5e7819 */ /* 0x000fe2000001145f */
[-C--:B------:R-:W-:Y:S01]  /*7600*/  IMAD R13, R6, R82.reuse, R13 ;  /* 0x00000052060d7224 */ /* 0x080fe200078e020d */
[----:B------:R-:W-:Y:S01]  /*7610*/  SHF.R.S32.HI R6, RZ, 0x18, R134 ;  /* 0x00000018ff067819 */ /* 0x000fe20000011486 */
[-C--:B------:R-:W-:Y:S01]  /*7620*/  IMAD R14, R81, R82.reuse, R14 ;  /* 0x00000052510e7224 */ /* 0x080fe200078e020e */
        /* <DEDUP_REMOVED lines=10> */
[----:B------:R-:W-:Y:S01]  /*76d0*/  MOV R5, R135 ;  /* 0x0000008700057202 */ /* 0x000fe20000000f00 */
[-C--:B------:R-:W-:Y:S01]  /*76e0*/  IMAD R3, R4, R82.reuse, R3 ;  /* 0x0000005204037224 */ /* 0x080fe200078e0203 */
[----:B------:R-:W-:Y:S01]  /*76f0*/  SHF.R.S32.HI R4, RZ, 0x18, R131 ;  /* 0x00000018ff047819 */ /* 0x000fe20000011483 */
[----:B------:R-:W-:Y:S01]  /*7700*/  IMAD R19, R86, R82, R19 ;  /* 0x0000005256137224 */ /* 0x000fe200078e0213 */
[----:B------:R-:W-:Y:S01]  /*7710*/  I2IP.S8.S32.SAT R86, R13, R12, R14 ;  /* 0x0000000c0d567239 */ /* 0x000fe2000000140e */
[----:B------:R-:W-:Y:S01]  /*7720*/  IMAD R18, R78, R22, RZ ;  /* 0x000000164e127224 */ /* 0x000fe200078e02ff */
[----:B------:R-:W-:Y:S01]  /*7730*/  SHF.L.U32 R109, R96, 0x8, RZ ;  /* 0x00000008606d7819 */ /* 0x000fe200000006ff */
[----:B------:R-:W-:Y:S01]  /*7740*/  IMAD R16, R5, R82, R16 ;  /* 0x0000005205107224 */ /* 0x000fe200078e0210 */
[----:B------:R-:W-:Y:S01]  /*7750*/  I2IP.S8.S32.SAT R19, R19, R3, RZ ;  /* 0x0000000313137239 */ /* 0x000fe200000014ff */
[----:B------:R-:W-:Y:S01]  /*7760*/  IMAD R23, R78, R23, RZ ;  /* 0x000000174e177224 */ /* 0x000fe200078e02ff */
[----:B------:R-:W-:Y:S01]  /*7770*/  MOV R3, R132 ;  /* 0x0000008400037202 */ /* 0x000fe20000000f00 */
[-C--:B------:R-:W-:Y:S01]  /*7780*/  IMAD R17, R6, R82.reuse, R17 ;  /* 0x0000005206117224 */ /* 0x080fe200078e0211 */
[----:B------:R-:W-:Y:S01]  /*7790*/  MOV R5, R129 ;  /* 0x0000008100057202 */ /* 0x000fe20000000f00 */
[-C--:B------:R-:W-:Y:S01]  /*77a0*/  IMAD R18, R7, R82.reuse, R18 ;  /* 0x0000005207127224 */ /* 0x080fe200078e0212 */
[----:B------:R-:W-:Y:S01]  /*77b0*/  SHF.R.S32.HI R7, RZ, 0x18, R127 ;  /* 0x00000018ff077819 */ /* 0x000fe2000001147f */
[----:B------:R-:W-:Y:S01]  /*77c0*/  IMAD R23, R87, R82, R23 ;  /* 0x0000005257177224 */ /* 0x000fe200078e0217 */
[----:B------:R-:W-:Y:S01]  /*77d0*/  I2IP.S8.S32.SAT R87, R2, R0, R19 ;  /* 0x0000000002577239 */ /* 0x000fe20000001413 */
[----:B------:R-:W-:Y:S01]  /*77e0*/  IMAD R20, R3, R82, R20 ;  /* 0x0000005203147224 */ /* 0x000fe200078e0214 */
[----:B------:R-:W-:Y:S01]  /*77f0*/  SHF.R.S32.HI R3, RZ, 0x18, R130 ;  /* 0x00000018ff037819 */ /* 0x000fe20000011482 */
[C---:B------:R-:W-:Y:S01]  /*7800*/  IMAD R22, R78.reuse, R26, RZ ;  /* 0x0000001a4e167224 */ /* 0x040fe200078e02ff */
[----:B------:R-:W-:Y:S01]  /*7810*/  I2IP.S8.S32.SAT R18, R23, R18, RZ ;  /* 0x0000001217127239 */ /* 0x000fe200000014ff */
[----:B------:R-:W-:Y:S01]  /*7820*/  IMAD R27, R78, R27, RZ ;  /* 0x0000001b4e1b7224 */ /* 0x000fe200078e02ff */
[----:B------:R1:W-:Y:S01]  /*7830*/  STS.128 [R153+UR49+0x6200], R84 ;  /* 0x0062005499007988 */ /* 0x0003e20008000c31 */
[----:B------:R-:W-:Y:S01]  /*7840*/  IMAD R21, R4, R82, R21 ;  /* 0x0000005204157224 */ /* 0x000fe200078e0215 */
[----:B------:R-:W-:Y:S01]  /*7850*/  I2IP.S8.S32.SAT R16, R17, R16, R18 ;  /* 0x0000001011107239 */ /* 0x000fe20000001412 */
[-C--:B------:R-:W-:Y:S01]  /*7860*/  IMAD R22, R3, R82.reuse, R22 ;  /* 0x0000005203167224 */ /* 0x080fe200078e0216 */
[----:B------:R-:W-:Y:S01]  /*7870*/  SHF.R.S32.HI R0, RZ, 0x18, R128 ;  /* 0x00000018ff007819 */ /* 0x000fe20000011480 */
[----:B------:R-:W-:Y:S01]  /*7880*/  IMAD R27, R88, R82, R27 ;  /* 0x00000052581b7224 */ /* 0x000fe200078e021b */
[----:B------:R-:W-:Y:S01]  /*7890*/  SHF.R.S32.HI R96, RZ, 0x18, R97 ;  /* 0x00000018ff607819 */ /* 0x000fe20000011461 */
[C---:B------:R-:W-:Y:S01]  /*78a0*/  IMAD R26, R78.reuse, R30, RZ ;  /* 0x0000001e4e1a7224 */ /* 0x040fe200078e02ff */
[----:B------:R-:W-:Y:S01]  /*78b0*/  SHF.L.U32 R106, R97, 0x8, RZ ;  /* 0x00000008616a7819 */ /* 0x000fe200000006ff */
[----:B------:R-:W-:Y:S01]  /*78c0*/  IMAD R24, R5, R82, R24 ;  /* 0x0000005205187224 */ /* 0x000fe200078e0218 */
[----:B------:R-:W-:Y:S01]  /*78d0*/  I2IP.S8.S32.SAT R17, R27, R22, RZ ;  /* 0x000000161b117239 */ /* 0x000fe200000014ff */
[----:B------:R-:W-:Y:S01]  /*78e0*/  IMAD R31, R78, R31, RZ ;  /* 0x0000001f4e1f7224 */ /* 0x000fe200078e02ff */
[----:B------:R-:W-:Y:S01]  /*78f0*/  SHF.R.S32.HI R5, RZ, 0x18, R124 ;  /* 0x00000018ff057819 */ /* 0x000fe2000001147c */
[----:B------:R-:W-:Y:S01]  /*7900*/  IMAD R25, R0, R82, R25 ;  /* 0x0000005200197224 */ /* 0x000fe200078e0219 */
[----:B------:R-:W-:Y:S01]  /*7910*/  I2IP.S8.S32.SAT R17, R21, R20, R17 ;  /* 0x0000001415117239 */ /* 0x000fe20000001411 */
[-C--:B------:R-:W-:Y:S01]  /*7920*/  IMAD R26, R7, R82.reuse, R26 ;  /* 0x00000052071a7224 */ /* 0x080fe200078e021a */
[----:B------:R-:W-:Y:S01]  /*7930*/  SHF.R.S32.HI R0, RZ, 0x18, R125 ;  /* 0x00000018ff007819 */ /* 0x000fe2000001147d */
[----:B------:R-:W-:Y:S01]  /*7940*/  IMAD.MOV.U32 R3, RZ, RZ, R126 ;  /* 0x000000ffff037224 */ /* 0x000fe200078e007e */
[----:B------:R-:W-:Y:S01]  /*7950*/  SHF.R.S32.HI R7, RZ, 0x18, R118 ;  /* 0x00000018ff077819 */ /* 0x000fe20000011476 */
[----:B------:R-:W-:Y:S01]  /*7960*/  IMAD R31, R89, R82, R31 ;  /* 0x00000052591f7224 */ /* 0x000fe200078e021f */
[----:B------:R-:W-:Y:S01]  /*7970*/  SHF.R.S32.HI R97, RZ, 0x18, R98 ;  /* 0x00000018ff617819 */ /* 0x000fe20000011462 */
[----:B------:R-:W-:Y:S01]  /*7980*/  IMAD R30, R78, R34, RZ ;  /* 0x000000224e1e7224 */ /* 0x000fe200078e02ff */
[----:B------:R-:W-:Y:S01]  /*7990*/  SHF.L.U32 R103, R98, 0x8, RZ ;  /* 0x0000000862677819 */ /* 0x000fe200000006ff */
[----:B------:R-:W-:Y:S01]  /*79a0*/  IMAD R28, R3, R82, R28 ;  /* 0x00000052031c7224 */ /* 0x000fe200078e021c */
[----:B------:R-:W-:Y:S01]  /*79b0*/  I2IP.S8.S32.SAT R18, R31, R26, RZ ;  /* 0x0000001a1f127239 */ /* 0x000fe200000014ff */
[----:B------:R-:W-:Y:S01]  /*79c0*/  IMAD R35, R78, R35, RZ ;  /* 0x000000234e237224 */ /* 0x000fe200078e02ff */
[----:B------:R-:W-:Y:S01]  /*79d0*/  MOV R3, R123 ;  /* 0x0000007b00037202 */ /* 0x000fe20000000f00 */
[----:B------:R-:W-:Y:S01]  /*79e0*/  IMAD R29, R0, R82, R29 ;  /* 0x00000052001d7224 */ /* 0x000fe200078e021d */
[----:B------:R-:W-:Y:S01]  /*79f0*/  I2IP.S8.S32.SAT R18, R25, R24, R18 ;  /* 0x0000001819127239 */ /* 0x000fe20000001412 */
[-C--:B------:R-:W-:Y:S01]  /*7a00*/  IMAD R30, R5, R82.reuse, R30 ;  /* 0x00000052051e7224 */ /* 0x080fe200078e021e */
[----:B------:R-:W-:Y:S01]  /*7a10*/  SHF.R.S32.HI R0, RZ, 0x18, R122 ;  /* 0x00000018ff007819 */ /* 0x000fe2000001147a */
[----:B------:R-:W-:Y:S01]  /*7a20*/  IMAD R35, R90, R82, R35 ;  /* 0x000000525a237224 */ /* 0x000fe200078e0223 */
[----:B------:R-:W-:Y:S01]  /*7a30*/  MOV R5, R120 ;  /* 0x0000007800057202 */ /* 0x000fe20000000f00 */
[----:B------:R-:W-:Y:S01]  /*7a40*/  IMAD R32, R3, R82, R32 ;  /* 0x0000005203207224 */ /* 0x000fe200078e0220 */
[----:B------:R-:W-:Y:S01]  /*7a50*/  SHF.R.S32.HI R3, RZ, 0x18, R121 ;  /* 0x00000018ff037819 */ /* 0x000fe20000011479 */
[C---:B------:R-:W-:Y:S01]  /*7a60*/  IMAD R34, R78.reuse, R38, RZ ;  /* 0x000000264e227224 */ /* 0x040fe200078e02ff */
[----:B------:R-:W-:Y:S01]  /*7a70*/  I2IP.S8.S32.SAT R19, R35, R30, RZ ;  /* 0x0000001e23137239 */ /* 0x000fe200000014ff */
[----:B------:R-:W-:Y:S01]  /*7a80*/  IMAD R39, R78, R39, RZ ;  /* 0x000000274e277224 */ /* 0x000fe200078e02ff */
[----:B------:R-:W-:Y:S01]  /*7a90*/  SHF.R.S32.HI R98, RZ, 0x18, R99 ;  /* 0x00000018ff627819 */ /* 0x000fe20000011463 */
[----:B------:R-:W-:Y:S01]  /*7aa0*/  IMAD R33, R0, R82, R33 ;  /* 0x0000005200217224 */ /* 0x000fe200078e0221 */
[----:B------:R-:W-:Y:S01]  /*7ab0*/  I2IP.S8.S32.SAT R19, R29, R28, R19 ;  /* 0x0000001c1d137239 */ /* 0x000fe20000001413 */
[-C--:B------:R-:W-:Y:S01]  /*7ac0*/  IMAD R34, R3, R82.reuse, R34 ;  /* 0x0000005203227224 */ /* 0x080fe200078e0222 */
[----:B------:R-:W-:Y:S01]  /*7ad0*/  SHF.R.S32.HI R0, RZ, 0x18, R119 ;  /* 0x00000018ff007819 */ /* 0x000fe20000011477 */
[----:B------:R-:W-:Y:S01]  /*7ae0*/  IMAD R39, R91, R82, R39 ;  /* 0x000000525b277224 */ /* 0x000fe200078e0227 */
[----:B------:R-:W-:Y:S01]  /*7af0*/  MOV R3, R117 ;  /* 0x0000007500037202 */ /* 0x000fe20000000f00 */
[C---:B------:R-:W-:Y:S01]  /*7b00*/  IMAD R38, R78.reuse, R42, RZ ;  /* 0x0000002a4e267224 */ /* 0x040fe200078e02ff */
[----:B------:R1:W-:Y:S01]  /*7b10*/  STS.128 [R172+0x6200], R16 ;  /* 0x00620010ac007388 */ /* 0x0003e20000000c00 */
        /* <DEDUP_REMOVED lines=8> */
[-C--:B------:R-:W-:Y:S01]  /*7ba0*/  IMAD R43, R92, R82.reuse, R43 ;  /* 0x000000525c2b7224 */ /* 0x080fe200078e022b */
[----:B------:R-:W-:Y:S01]  /*7bb0*/  SHF.R.S32.HI R7, RZ, 0x18, R112 ;  /* 0x00000018ff077819 */ /* 0x000fe20000011470 */
[----:B------:R-:W-:Y:S01]  /*7bc0*/  IMAD R40, R3, R82, R40 ;  /* 0x0000005203287224 */ /* 0x000fe200078e0228 */
[----:B------:R-:W-:Y:S01]  /*7bd0*/  SHF.R.S32.HI R3, RZ, 0x18, R115 ;  /* 0x00000018ff037819 */ /* 0x000fe20000011473 */
[C---:B------:R-:W-:Y:S01]  /*7be0*/  IMAD R42, R78.reuse, R46, RZ ;  /* 0x0000002e4e2a7224 */ /* 0x040fe200078e02ff */
[----:B------:R-:W-:Y:S01]  /*7bf0*/  I2IP.S8.S32.SAT R38, R43, R38, RZ ;  /* 0x000000262b267239 */ /* 0x000fe200000014ff */
[----:B------:R-:W-:Y:S01]  /*7c00*/  IMAD R47, R78, R47, RZ ;  /* 0x0000002f4e2f7224 */ /* 0x000fe200078e02ff */
[----:B------:R-:W-:Y:S01]  /*7c10*/  SHF.L.U32 R100, R99, 0x8, RZ ;  /* 0x0000000863647819 */ /* 0x000fe200000006ff */
[----:B------:R-:W-:Y:S01]  /*7c20*/  IMAD R41, R0, R82, R41 ;  /* 0x0000005200297224 */ /* 0x000fe200078e0229 */
[----:B------:R-:W-:Y:S01]  /*7c30*/  I2IP.S8.S32.SAT R33, R37, R36, R38 ;  /* 0x0000002425217239 */ /* 0x000fe20000001426 */
[-C--:B------:R-:W-:Y:S01]  /*7c40*/  IMAD R42, R3, R82.reuse, R42 ;  /* 0x00000052032a7224 */ /* 0x080fe200078e022a */
[----:B------:R-:W-:Y:S01]  /*7c50*/  SHF.R.S32.HI R0, RZ, 0x18, R113 ;  /* 0x00000018ff007819 */ /* 0x000fe20000011471 */
[----:B------:R-:W-:Y:S01]  /*7c60*/  IMAD R47, R93, R82, R47 ;  /* 0x000000525d2f7224 */ /* 0x000fe200078e022f */
[----:B------:R-:W-:Y:S01]  /*7c70*/  IADD3 R76, PT, PT, R76, 0x1, RZ ;  /* 0x000000014c4c7810 */ /* 0x000fe20007ffe0ff */
[C---:B------:R-:W-:Y:S02]  /*7c80*/  IMAD R46, R78.reuse, R50, RZ ;  /* 0x000000324e2e7224 */ /* 0x040fe400078e02ff */
        /* <DEDUP_REMOVED lines=8> */
[----:B------:R-:W-:Y:S02]  /*7d10*/  IMAD.MOV.U32 R3, RZ, RZ, R111 ;  /* 0x000000ffff037224 */ /* 0x000fe400078e006f */
[-C--:B------:R-:W-:Y:S02]  /*7d20*/  IMAD R51, R94, R82.reuse, R51 ;  /* 0x000000525e337224 */ /* 0x080fe400078e0233 */
[----:B------:R-:W-:Y:S01]  /*7d30*/  IMAD R48, R3, R82, R48 ;  /* 0x0000005203307224 */ /* 0x000fe200078e0230 */
[----:B------:R-:W-:Y:S01]  /*7d40*/  SHF.R.S32.HI R3, RZ, 0x18, R109 ;  /* 0x00000018ff037819 */ /* 0x000fe2000001146d */
[C---:B------:R-:W-:Y:S01]  /*7d50*/  IMAD R50, R78.reuse, R54, RZ ;  /* 0x000000364e327224 */ /* 0x040fe200078e02ff */
[----:B------:R-:W-:Y:S01]  /*7d60*/  I2IP.S8.S32.SAT R35, R51, R46, RZ ;  /* 0x0000002e33237239 */ /* 0x000fe200000014ff */
[----:B------:R-:W-:Y:S02]  /*7d70*/  IMAD R55, R78, R55, RZ ;  /* 0x000000374e377224 */ /* 0x000fe400078e02ff */
[----:B------:R-:W-:Y:S01]  /*7d80*/  IMAD R49, R0, R82, R49 ;  /* 0x0000005200317224 */ /* 0x000fe200078e0231 */
[----:B------:R-:W-:Y:S01]  /*7d90*/  I2IP.S8.S32.SAT R35, R45, R44, R35 ;  /* 0x0000002c2d237239 */ /* 0x000fe20000001423 */
[-C--:B------:R-:W-:Y:S01]  /*7da0*/  IMAD R50, R3, R82.reuse, R50 ;  /* 0x0000005203327224 */ /* 0x080fe200078e0232 */
[----:B------:R-:W-:Y:S01]  /*7db0*/  SHF.R.S32.HI R0, RZ, 0x18, R107 ;  /* 0x00000018ff007819 */ /* 0x000fe2000001146b */
[----:B------:R-:W-:Y:S01]  /*7dc0*/  IMAD R55, R95, R82, R55 ;  /* 0x000000525f377224 */ /* 0x000fe200078e0237 */
[----:B------:R-:W-:Y:S01]  /*7dd0*/  SHF.R.S32.HI R3, RZ, 0x18, R106 ;  /* 0x00000018ff037819 */ /* 0x000fe2000001146a */
        /* <DEDUP_REMOVED lines=11> */
[----:B------:R-:W-:Y:S01]  /*7e90*/  SHF.R.S32.HI R3, RZ, 0x18, R103 ;  /* 0x00000018ff037819 */ /* 0x000fe20000011467 */
[----:B------:R-:W-:Y:S02]  /*7ea0*/  IMAD R58, R78, R62, RZ ;  /* 0x0000003e4e3a7224 */ /* 0x000fe400078e02ff */
[----:B------:R-:W-:Y:S01]  /*7eb0*/  IMAD R56, R5, R82, R56 ;  /* 0x0000005205387224 */ /* 0x000fe200078e0238 */
[----:B------:R-:W-:Y:S01]  /*7ec0*/  MOV R5, R102 ;  /* 0x0000006600057202 */ /* 0x000fe20000000f00 */
[----:B------:R-:W-:Y:S01]  /*7ed0*/  IMAD R57, R0, R82, R57 ;  /* 0x0000005200397224 */ /* 0x000fe200078e0239 */
[----:B------:R-:W-:Y:S01]  /*7ee0*/  SHF.R.S32.HI R0, RZ, 0x18, R101 ;  /* 0x00000018ff007819 */ /* 0x000fe20000011465 */
[C---:B------:R-:W-:Y:S01]  /*7ef0*/  IMAD R63, R78.reuse, R63, RZ ;  /* 0x0000003f4e3f7224 */ /* 0x040fe200078e02ff */
[----:B------:R-:W-:Y:S01]  /*7f00*/  I2IP.S8.S32.SAT R54, R59, R54, RZ ;  /* 0x000000363b367239 */ /* 0x000fe200000014ff */
[-C--:B------:R-:W-:Y:S01]  /*7f10*/  IMAD R58, R3, R82.reuse, R58 ;  /* 0x00000052033a7224 */ /* 0x080fe200078e023a */
[----:B------:R-:W-:Y:S01]  /*7f20*/  SHF.R.S32.HI R3, RZ, 0x18, R100 ;  /* 0x00000018ff037819 */ /* 0x000fe20000011464 */
[----:B------:R-:W-:Y:S01]  /*7f30*/  IMAD R63, R97, R82, R63 ;  /* 0x00000052613f7224 */ /* 0x000fe200078e023f */
[----:B------:R-:W-:Y:S01]  /*7f40*/  I2IP.S8.S32.SAT R49, R53, R52, R54 ;  /* 0x0000003435317239 */ /* 0x000fe20000001436 */
        /* <DEDUP_REMOVED lines=19> */
[----:B------:R-:W-:Y:S02]  /*8080*/  UIADD3 UR8, UP0, UPT, UR52, 0x680, URZ ;  /* 0x0000068034087890 */ /* 0x000fe4000ff1e0ff */
[----:B------:R-:W-:Y:S02]  /*8090*/  UIADD3 UR5, UPT, UPT, UR41, 0x40, URZ ;  /* 0x0000004029057890 */ /* 0x000fe4000fffe0ff */
[----:B------:R-:W-:Y:S02]  /*80a0*/  UIADD3 UR4, UPT, UPT, UR49, 0x6200, URZ ;  /* 0x0000620031047890 */ /* 0x000fe4000fffe0ff */
[----:B------:R-:W-:Y:S01]  /*80b0*/  UIADD3.X UR9, UPT, UPT, URZ, UR53, URZ, UP0, !UPT ;  /* 0x00000035ff097290 */ /* 0x000fe200087fe4ff */
[----:B------:R-:W-:Y:S01]  /*80c0*/  UMOV UR6, UR42 ;  /* 0x0000002a00067c82 */ /* 0x000fe20008000000 */
[----:B------:R-:W-:Y:S07]  /*80d0*/  UMOV UR7, UR36 ;  /* 0x0000002400077c82 */ /* 0x000fee0008000000 */
[----:B------:R2:W-:Y:S01]  /*80e0*/  UTMASTG.3D [UR4], [UR8] ;  /* 0x00000004080073b5 */ /* 0x0005e20008010000 */
[----:B------:R0:W-:Y:S01]  /*80f0*/  UTMACMDFLUSH ;  /* 0x00000000000079b7 */ /* 0x0001e20000000000 */
[----:B--2---:R-:W-:Y:S04]  /*8100*/  DEPBAR.LE SB0, 0x1 ;  /* 0x000080400000791a */ /* 0x004fe80000000000 */
.L_x_103:
[----:B------:R-:W-:Y:S05]  /*8110*/  BSYNC.RECONVERGENT B0 ;  /* 0x0000000000007941 */ /* 0x000fea0003800200 */
.L_x_102:
[----:B------:R-:W-:Y:S01]  /*8120*/  BAR.SYNC.DEFER_BLOCKING 0x1, 0x80 ;  /* 0x0042000000007b1d */ /* 0x000fe20000010000 */
[----:B------:R-:W-:Y:S01]  /*8130*/  ISETP.NE.AND P2, PT, R168, RZ, PT ;  /* 0x000000ffa800720c */ /* 0x000fe20003f45270 */
[----:B------:R-:W-:Y:S01]  /*8140*/  IMAD.IADD R20, R75, 0x1, R150 ;  /* 0x000000014b147824 */ /* 0x000fe200078e0296 */
[----:B------:R-:W-:Y:S01]  /*8150*/  ISETP.NE.AND P0, PT, R169, 0x2, PT ;  /* 0x00000002a900780c */ /* 0x000fe20003f05270 */
[----:B------:R-:W-:Y:S01]  /*8160*/  IMAD.IADD R21, R77, 0x1, R152 ;  /* 0x000000014d157824 */ /* 0x000fe200078e0298 */
[----:B------:R-:W-:Y:S02]  /*8170*/  ISETP.NE.AND P1, PT, R76, 0x4, PT ;  /* 0x000000044c00780c */ /* 0x000fe40003f25270 */
[----:B------:R-:W-:Y:S02]  /*8180*/  SEL R0, RZ, 0x1, P0 ;  /* 0x00000001ff007807 */ /* 0x000fe40000000000 */
[----:B------:R-:W-:Y:S02]  /*8190*/  SEL R3, RZ, 0x1, P1 ;  /* 0x00000001ff037807 */ /* 0x000fe40000800000 */
[----:B------:R-:W-:Y:S02]  /*81a0*/  LOP3.LUT R161, R161, R0, RZ, 0x3c, !PT ;  /* 0x00000000a1a17212 */ /* 0x000fe400078e3cff */
[----:B------:R-:W-:Y:S02]  /*81b0*/  LOP3.LUT R162, R162, R3, RZ, 0x3c, !PT ;  /* 0x00000003a2a27212 */ /* 0x000fe400078e3cff */
[----:B------:R-:W-:Y:S02]  /*81c0*/  @P2 R2UR UR36, R158 ;  /* 0x000000009e2422ca */ /* 0x000fe400000e0000 */
[----:B------:R-:W-:Y:S02]  /*81d0*/  SEL R169, R169, RZ, P0 ;  /* 0x000000ffa9a97207 */ /* 0x000fe40000000000 */
[----:B------:R-:W-:Y:S01]  /*81e0*/  SEL R76, R76, RZ, P1 ;  /* 0x000000ff4c4c7207 */ /* 0x000fe20000800000 */
[----:B------:R-:W-:Y:S10]  /*81f0*/  @P2 BRA `(.L_x_104) ;  /* 0xffffffc400842947 */ /* 0x000ff4000383ffff */
[----:B------:R-:W-:Y:S05]  /*8200*/  EXIT ;  /* 0x000000000000794d */ /* 0x000fea0003800000 */
.L_x_19:
[----:B--2---:R2:W1:Y:S02]  /*8210*/  SYNCS.PHASECHK.TRANS64.TRYWAIT P0, [R3+URZ+0xe0], R2 ;  /* 0x0000e002030075a7 */ /* 0x00446400080011ff */
[----:B-1----:R-:W-:Y:S05]  /*8220*/  @!P0 NANOSLEEP.SYNCS 0x989680 ;  /* 0x009896800000895d */ /* 0x002fea0003900000 */
[----:B------:R-:W1:Y:S02]  /*8230*/  @!P0 SYNCS.PHASECHK.TRANS64 P0, [R3+URZ+0xe0], R2 ;  /* 0x0000e002030085a7 */ /* 0x000e6400080010ff */
[----:B-1----:R-:W-:Y:S05]  /*8240*/  @!P0 BRA `(.L_x_19) ;  /* 0xfffffffc00f08947 */ /* 0x002fea000383ffff */
[----:B------:R-:W-:Y:S05]  /*8250*/  BRA `(.L_x_105) ;  /* 0xffffff9000d47947 */ /* 0x000fea000383ffff */
.L_x_22:
[----:B-1----:R-:W-:-:S07]  /*8260*/  MOV R2, UR33 ;  /* 0x0000002100027c02 */ /* 0x002fce0008000f00 */
.L_x_106:
[----:B-1----:R1:W2:Y:S02]  /*8270*/  SYNCS.PHASECHK.TRANS64.TRYWAIT P0, [R2+URZ+0x20], R5 ;  /* 0x00002005020075a7 */ /* 0x0022a400080011ff */
[----:B--2---:R-:W-:Y:S05]  /*8280*/  @!P0 NANOSLEEP.SYNCS 0x989680 ;  /* 0x009896800000895d */ /* 0x004fea0003900000 */
[----:B------:R-:W2:Y:S02]  /*8290*/  @!P0 SYNCS.PHASECHK.TRANS64 P0, [R2+URZ+0x20], R5 ;  /* 0x00002005020085a7 */ /* 0x000ea400080010ff */
[----:B--2---:R-:W-:Y:S05]  /*82a0*/  @!P0 BRA `(.L_x_106) ;  /* 0xfffffffc00f08947 */ /* 0x004fea000383ffff */
[----:B------:R-:W-:Y:S05]  /*82b0*/  BRA `(.L_x_21) ;  /* 0xffffff9400247947 */ /* 0x000fea000383ffff */
.L_x_28:
[----:B-1----:R-:W-:-:S07]  /*82c0*/  MOV R2, UR17 ;  /* 0x0000001100027c02 */ /* 0x002fce0008000f00 */
.L_x_107:
[----:B-1----:R1:W2:Y:S02]  /*82d0*/  SYNCS.PHASECHK.TRANS64.TRYWAIT P0, [R2+URZ+0x20], R5 ;  /* 0x00002005020075a7 */ /* 0x0022a400080011ff */
[----:B--2---:R-:W-:Y:S05]  /*82e0*/  @!P0 NANOSLEEP.SYNCS 0x989680 ;  /* 0x009896800000895d */ /* 0x004fea0003900000 */
[----:B------:R-:W2:Y:S02]  /*82f0*/  @!P0 SYNCS.PHASECHK.TRANS64 P0, [R2+URZ+0x20], R5 ;  /* 0x00002005020085a7 */ /* 0x000ea400080010ff */
[----:B--2---:R-:W-:Y:S05]  /*8300*/  @!P0 BRA `(.L_x_107) ;  /* 0xfffffffc00f08947 */ /* 0x004fea000383ffff */
[----:B------:R-:W-:Y:S05]  /*8310*/  BRA `(.L_x_27) ;  /* 0xffffff9400c87947 */ /* 0x000fea000383ffff */
.L_x_32:
[----:B-1----:R1:W2:Y:S02]  /*8320*/  SYNCS.PHASECHK.TRANS64.TRYWAIT P0, [R2+URZ+0x70], R3 ;  /* 0x00007003020075a7 */ /* 0x0022a400080011ff */
[----:B--2---:R-:W-:Y:S05]  /*8330*/  @!P0 NANOSLEEP.SYNCS 0x989680 ;  /* 0x009896800000895d */ /* 0x004fea0003900000 */
[----:B------:R-:W2:Y:S02]  /*8340*/  @!P0 SYNCS.PHASECHK.TRANS64 P0, [R2+URZ+0x70], R3 ;  /* 0x00007003020085a7 */ /* 0x000ea400080010ff */
[----:B--2---:R-:W-:Y:S05]  /*8350*/  @!P0 BRA `(.L_x_32) ;  /* 0xfffffffc00f08947 */ /* 0x004fea000383ffff */
[----:B------:R-:W-:Y:S05]  /*8360*/  BRA `(.L_x_108) ;  /* 0xffffff9800547947 */ /* 0x000fea000383ffff */
.L_x_36:
[----:B----4-:R-:W-:-:S07]  /*8370*/  MOV R0, UR5 ;  /* 0x0000000500007c02 */ /* 0x010fce0008000f00 */
.L_x_109:
[----:B-1----:R1:W2:Y:S02]  /*8380*/  SYNCS.PHASECHK.TRANS64.TRYWAIT P0, [R0+URZ], R3 ;  /* 0x00000003000075a7 */ /* 0x0022a400080011ff */
[----:B--2---:R-:W-:Y:S05]  /*8390*/  @!P0 NANOSLEEP.SYNCS 0x989680 ;  /* 0x009896800000895d */ /* 0x004fea0003900000 */
[----:B------:R-:W2:Y:S02]  /*83a0*/  @!P0 SYNCS.PHASECHK.TRANS64 P0, [R0+URZ], R3 ;  /* 0x00000003000085a7 */ /* 0x000ea400080010ff */
[----:B--2---:R-:W-:Y:S05]  /*83b0*/  @!P0 BRA `(.L_x_109) ;  /* 0xfffffffc00f08947 */ /* 0x004fea000383ffff */
[----:B------:R-:W-:Y:S05]  /*83c0*/  BRA `(.L_x_110) ;  /* 0xffffff9c00c47947 */ /* 0x000fea000383ffff */
.L_x_37:
[----:B----4-:R-:W-:-:S07]  /*83d0*/  MOV R0, UR5 ;  /* 0x0000000500007c02 */ /* 0x010fce0008000f00 */
.L_x_111:
[----:B-1----:R1:W2:Y:S02]  /*83e0*/  SYNCS.PHASECHK.TRANS64.TRYWAIT P0, [R0+URZ], R3 ;  /* 0x00000003000075a7 */ /* 0x0022a400080011ff */
[----:B--2---:R-:W-:Y:S05]  /*83f0*/  @!P0 NANOSLEEP.SYNCS 0x989680 ;  /* 0x009896800000895d */ /* 0x004fea0003900000 */
[----:B------:R-:W2:Y:S02]  /*8400*/  @!P0 SYNCS.PHASECHK.TRANS64 P0, [R0+URZ], R3 ;  /* 0x00000003000085a7 */ /* 0x000ea400080010ff */
[----:B--2---:R-:W-:Y:S05]  /*8410*/  @!P0 BRA `(.L_x_111) ;  /* 0xfffffffc00f08947 */ /* 0x004fea000383ffff */
[----:B------:R-:W-:Y:S05]  /*8420*/  BRA `(.L_x_112) ;  /* 0xffffff9c00d07947 */ /* 0x000fea000383ffff */
.L_x_38:
[----:B----4-:R-:W-:-:S07]  /*8430*/  MOV R0, UR5 ;  /* 0x0000000500007c02 */ /* 0x010fce0008000f00 */
.L_x_113:
[----:B-1----:R1:W2:Y:S02]  /*8440*/  SYNCS.PHASECHK.TRANS64.TRYWAIT P0, [R0+URZ], R3 ;  /* 0x00000003000075a7 */ /* 0x0022a400080011ff */
[----:B--2---:R-:W-:Y:S05]  /*8450*/  @!P0 NANOSLEEP.SYNCS 0x989680 ;  /* 0x009896800000895d */ /* 0x004fea0003900000 */
[----:B------:R-:W2:Y:S02]  /*8460*/  @!P0 SYNCS.PHASECHK.TRANS64 P0, [R0+URZ], R3 ;  /* 0x00000003000085a7 */ /* 0x000ea400080010ff */
[----:B--2---:R-:W-:Y:S05]  /*8470*/  @!P0 BRA `(.L_x_113) ;  /* 0xfffffffc00f08947 */ /* 0x004fea000383ffff */
[----:B------:R-:W-:Y:S05]  /*8480*/  BRA `(.L_x_114) ;  /* 0xffffff9c00dc7947 */ /* 0x000fea000383ffff */
.L_x_41:
[----:B-1----:R1:W2:Y:S02]  /*8490*/  SYNCS.PHASECHK.TRANS64.TRYWAIT P0, [R0+URZ+0xd0], R5 ;  /* 0x0000d005000075a7 */ /* 0x0022a400080011ff */
[----:B--2---:R-:W-:Y:S05]  /*84a0*/  @!P0 NANOSLEEP.SYNCS 0x989680 ;  /* 0x009896800000895d */ /* 0x004fea0003900000 */
[----:B------:R-:W2:Y:S02]  /*84b0*/  @!P0 SYNCS.PHASECHK.TRANS64 P0, [R0+URZ+0xd0], R5 ;  /* 0x0000d005000085a7 */ /* 0x000ea400080010ff */
[----:B--2---:R-:W-:Y:S05]  /*84c0*/  @!P0 BRA `(.L_x_41) ;  /* 0xfffffffc00f08947 */ /* 0x004fea000383ffff */
[----:B------:R-:W-:Y:S05]  /*84d0*/  BRA `(.L_x_115) ;  /* 0xffffffa000387947 */ /* 0x000fea000383ffff */
.L_x_42:
[----:B------:R-:W-:-:S07]  /*84e0*/  MOV R0, UR5 ;  /* 0x0000000500007c02 */ /* 0x000fce0008000f00 */
.L_x_116:
[----:B-1----:R1:W2:Y:S02]  /*84f0*/  SYNCS.PHASECHK.TRANS64.TRYWAIT P0, [R0+URZ+0x80], R5 ;  /* 0x00008005000075a7 */ /* 0x0022a400080011ff */
[----:B--2---:R-:W-:Y:S05]  /*8500*/  @!P0 NANOSLEEP.SYNCS 0x989680 ;  /* 0x009896800000895d */ /* 0x004fea0003900000 */
[----:B------:R-:W2:Y:S02]  /*8510*/  @!P0 SYNCS.PHASECHK.TRANS64 P0, [R0+URZ+0x80], R5 ;  /* 0x00008005000085a7 */ /* 0x000ea400080010ff */
[----:B--2---:R-:W-:Y:S05]  /*8520*/  @!P0 BRA `(.L_x_116) ;  /* 0xfffffffc00f08947 */ /* 0x004fea000383ffff */
[----:B------:R-:W-:Y:S05]  /*8530*/  BRA `(.L_x_117) ;  /* 0xffffffa000487947 */ /* 0x000fea000383ffff */
.L_x_43:
[----:B-1----:R1:W2:Y:S02]  /*8540*/  SYNCS.PHASECHK.TRANS64.TRYWAIT P1, [R0+URZ+0x70], R5 ;  /* 0x00007005000075a7 */ /* 0x0022a400080211ff */
[----:B--2---:R-:W-:Y:S05]  /*8550*/  @!P1 NANOSLEEP.SYNCS 0x989680 ;  /* 0x009896800000995d */ /* 0x004fea0003900000 */
[----:B------:R-:W2:Y:S02]  /*8560*/  @!P1 SYNCS.PHASECHK.TRANS64 P1, [R0+URZ+0x70], R5 ;  /* 0x00007005000095a7 */ /* 0x000ea400080210ff */
[----:B--2---:R-:W-:Y:S05]  /*8570*/  @!P1 BRA `(.L_x_43) ;  /* 0xfffffffc00f09947 */ /* 0x004fea000383ffff */
[----:B------:R-:W-:Y:S05]  /*8580*/  BRA `(.L_x_118) ;  /* 0xffffffa000787947 */ /* 0x000fea000383ffff */
.L_x_46:
[----:B------:R-:W-:-:S07]  /*8590*/  MOV R0, UR5 ;  /* 0x0000000500007c02 */ /* 0x000fce0008000f00 */
.L_x_119:
[----:B-1----:R1:W2:Y:S02]  /*85a0*/  SYNCS.PHASECHK.TRANS64.TRYWAIT P0, [R0+URZ+0x80], R3 ;  /* 0x00008003000075a7 */ /* 0x0022a400080011ff */
[----:B--2---:R-:W-:Y:S05]  /*85b0*/  @!P0 NANOSLEEP.SYNCS 0x989680 ;  /* 0x009896800000895d */ /* 0x004fea0003900000 */
[----:B------:R-:W2:Y:S02]  /*85c0*/  @!P0 SYNCS.PHASECHK.TRANS64 P0, [R0+URZ+0x80], R3 ;  /* 0x00008003000085a7 */ /* 0x000ea400080010ff */
[----:B--2---:R-:W-:Y:S05]  /*85d0*/  @!P0 BRA `(.L_x_119) ;  /* 0xfffffffc00f08947 */ /* 0x004fea000383ffff */
[----:B------:R-:W-:Y:S05]  /*85e0*/  BRA `(.L_x_45) ;  /* 0xffffffa000cc7947 */ /* 0x000fea000383ffff */
.L_x_53:
[----:B-1----:R1:W2:Y:S02]  /*85f0*/  SYNCS.PHASECHK.TRANS64.TRYWAIT P1, [R0+URZ+0x70], R5 ;  /* 0x00007005000075a7 */ /* 0x0022a400080211ff */
[----:B--2---:R-:W-:Y:S05]  /*8600*/  @!P1 NANOSLEEP.SYNCS 0x989680 ;  /* 0x009896800000995d */ /* 0x004fea0003900000 */
[----:B------:R-:W2:Y:S02]  /*8610*/  @!P1 SYNCS.PHASECHK.TRANS64 P1, [R0+URZ+0x70], R5 ;  /* 0x00007005000095a7 */ /* 0x000ea400080210ff */
[----:B--2---:R-:W-:Y:S05]  /*8620*/  @!P1 BRA `(.L_x_53) ;  /* 0xfffffffc00f09947 */ /* 0x004fea000383ffff */
[----:B------:R-:W-:Y:S05]  /*8630*/  BRA `(.L_x_120) ;  /* 0xffffffa8002c7947 */ /* 0x000fea000383ffff */
.L_x_54:
[----:B------:R-:W-:-:S07]  /*8640*/  MOV R3, UR8 ;  /* 0x0000000800037c02 */ /* 0x000fce0008000f00 */
.L_x_121:
[----:B-1----:R1:W2:Y:S02]  /*8650*/  SYNCS.PHASECHK.TRANS64.TRYWAIT P0, [R3+URZ+0xb0], R0 ;  /* 0x0000b000030075a7 */ /* 0x0022a400080011ff */
[----:B--2---:R-:W-:Y:S05]  /*8660*/  @!P0 NANOSLEEP.SYNCS 0x989680 ;  /* 0x009896800000895d */ /* 0x004fea0003900000 */
[----:B------:R-:W2:Y:S02]  /*8670*/  @!P0 SYNCS.PHASECHK.TRANS64 P0, [R3+URZ+0xb0], R0 ;  /* 0x0000b000030085a7 */ /* 0x000ea400080010ff */
[----:B--2---:R-:W-:Y:S05]  /*8680*/  @!P0 BRA `(.L_x_121) ;  /* 0xfffffffc00f08947 */ /* 0x004fea000383ffff */
[----:B------:R-:W-:Y:S05]  /*8690*/  BRA `(.L_x_122) ;  /* 0xffffffa800647947 */ /* 0x000fea000383ffff */
.L_x_57:
[----:B------:R-:W-:Y:S07]  /*86a0*/  MOV R0, UR7 ;  /* 0x0000000700007c02 */ /* 0x000fee0008000f00 */
.L_x_123:
[----:B-1----:R1:W2:Y:S02]  /*86b0*/  SYNCS.PHASECHK.TRANS64.TRYWAIT P0, [R0+URZ], R3 ;  /* 0x00000003000075a7 */ /* 0x0022a400080011ff */
[----:B--2---:R-:W-:Y:S05]  /*86c0*/  @!P0 NANOSLEEP.SYNCS 0x989680 ;  /* 0x009896800000895d */ /* 0x004fea0003900000 */
[----:B------:R-:W2:Y:S02]  /*86d0*/  @!P0 SYNCS.PHASECHK.TRANS64 P0, [R0+URZ], R3 ;  /* 0x00000003000085a7 */ /* 0x000ea400080010ff */
[----:B--2---:R-:W-:Y:S05]  /*86e0*/  @!P0 BRA `(.L_x_123) ;  /* 0xfffffffc00f08947 */ /* 0x004fea000383ffff */
[----:B------:R-:W-:Y:S05]  /*86f0*/  BRA `(.L_x_56) ;  /* 0xffffffa800807947 */ /* 0x000fea000383ffff */
.L_x_60:
[----:B------:R-:W-:-:S07]  /*8700*/  MOV R0, UR5 ;  /* 0x0000000500007c02 */ /* 0x000fce0008000f00 */
.L_x_124:
[----:B--2---:R2:W3:Y:S02]  /*8710*/  SYNCS.PHASECHK.TRANS64.TRYWAIT P0, [R0+URZ], R3 ;  /* 0x00000003000075a7 */ /* 0x0044e400080011ff */
[----:B---3--:R-:W-:Y:S05]  /*8720*/  @!P0 NANOSLEEP.SYNCS 0x989680 ;  /* 0x009896800000895d */ /* 0x008fea0003900000 */
[----:B------:R-:W3:Y:S02]  /*8730*/  @!P0 SYNCS.PHASECHK.TRANS64 P0, [R0+URZ], R3 ;  /* 0x00000003000085a7 */ /* 0x000ee400080010ff */
[----:B---3--:R-:W-:Y:S05]  /*8740*/  @!P0 BRA `(.L_x_124) ;  /* 0xfffffffc00f08947 */ /* 0x008fea000383ffff */
[----:B------:R-:W-:Y:S05]  /*8750*/  BRA `(.L_x_125) ;  /* 0xffffffac00347947 */ /* 0x000fea000383ffff */
.L_x_61:
[----:B------:R-:W-:-:S07]  /*8760*/  MOV R0, UR5 ;  /* 0x0000000500007c02 */ /* 0x000fce0008000f00 */
.L_x_126:
[----:B-1----:R1:W2:Y:S02]  /*8770*/  SYNCS.PHASECHK.TRANS64.TRYWAIT P0, [R0+URZ], R3 ;  /* 0x00000003000075a7 */ /* 0x0022a400080011ff */
[----:B--2---:R-:W-:Y:S05]  /*8780*/  @!P0 NANOSLEEP.SYNCS 0x989680 ;  /* 0x009896800000895d */ /* 0x004fea0003900000 */
[----:B------:R-:W2:Y:S02]  /*8790*/  @!P0 SYNCS.PHASECHK.TRANS64 P0, [R0+URZ], R3 ;  /* 0x00000003000085a7 */ /* 0x000ea400080010ff */
[----:B--2---:R-:W-:Y:S05]  /*87a0*/  @!P0 BRA `(.L_x_126) ;  /* 0xfffffffc00f08947 */ /* 0x004fea000383ffff */
[----:B------:R-:W-:Y:S05]  /*87b0*/  BRA `(.L_x_127) ;  /* 0xffffffac00407947 */ /* 0x000fea000383ffff */
.L_x_62:
[----:B------:R-:W-:-:S07]  /*87c0*/  MOV R0, UR5 ;  /* 0x0000000500007c02 */ /* 0x000fce0008000f00 */
.L_x_128:
[----:B-1----:R1:W2:Y:S02]  /*87d0*/  SYNCS.PHASECHK.TRANS64.TRYWAIT P0, [R0+URZ], R3 ;  /* 0x00000003000075a7 */ /* 0x0022a400080011ff */
[----:B--2---:R-:W-:Y:S05]  /*87e0*/  @!P0 NANOSLEEP.SYNCS 0x989680 ;  /* 0x009896800000895d */ /* 0x004fea0003900000 */
[----:B------:R-:W2:Y:S02]  /*87f0*/  @!P0 SYNCS.PHASECHK.TRANS64 P0, [R0+URZ], R3 ;  /* 0x00000003000085a7 */ /* 0x000ea400080010ff */
[----:B--2---:R-:W-:Y:S05]  /*8800*/  @!P0 BRA `(.L_x_128) ;  /* 0xfffffffc00f08947 */ /* 0x004fea000383ffff */
[----:B------:R-:W-:Y:S05]  /*8810*/  BRA `(.L_x_129) ;  /* 0xffffffac004c7947 */ /* 0x000fea000383ffff */
.L_x_63:
[----:B------:R-:W-:-:S07]  /*8820*/  MOV R0, UR7 ;  /* 0x0000000700007c02 */ /* 0x000fce0008000f00 */
.L_x_130:
[----:B-1----:R1:W2:Y:S02]  /*8830*/  SYNCS.PHASECHK.TRANS64.TRYWAIT P0, [R0+URZ], R3 ;  /* 0x00000003000075a7 */ /* 0x0022a400080011ff */
[----:B--2---:R-:W-:Y:S05]  /*8840*/  @!P0 NANOSLEEP.SYNCS 0x989680 ;  /* 0x009896800000895d */ /* 0x004fea0003900000 */
[----:B------:R-:W2:Y:S02]  /*8850*/  @!P0 SYNCS.PHASECHK.TRANS64 P0, [R0+URZ], R3 ;  /* 0x00000003000085a7 */ /* 0x000ea400080010ff */
[----:B--2---:R-:W-:Y:S05]  /*8860*/  @!P0 BRA `(.L_x_130) ;  /* 0xfffffffc00f08947 */ /* 0x004fea000383ffff */
[----:B------:R-:W-:Y:S05]  /*8870*/  BRA `(.L_x_131) ;  /* 0xffffffac00587947 */ /* 0x000fea000383ffff */
.L_x_68:
[----:B--2---:R2:W3:Y:S02]  /*8880*/  SYNCS.PHASECHK.TRANS64.TRYWAIT P0, [R0+URZ+0x70], R3 ;  /* 0x00007003000075a7 */ /* 0x0044e400080011ff */
[----:B---3--:R-:W-:Y:S05]  /*8890*/  @!P0 NANOSLEEP.SYNCS 0x989680 ;  /* 0x009896800000895d */ /* 0x008fea0003900000 */
[----:B------:R-:W3:Y:S02]  /*88a0*/  @!P0 SYNCS.PHASECHK.TRANS64 P0, [R0+URZ+0x70], R3 ;  /* 0x00007003000085a7 */ /* 0x000ee400080010ff */
[----:B---3--:R-:W-:Y:S05]  /*88b0*/  @!P0 BRA `(.L_x_68) ;  /* 0xfffffffc00f08947 */ /* 0x008fea000383ffff */
[----:B------:R-:W-:Y:S05]  /*88c0*/  BRA `(.L_x_132) ;  /* 0xffffffb0005c7947 */ /* 0x000fea000383ffff */
.L_x_71:
[----:B------:R-:W-:Y:S07]  /*88d0*/  MOV R0, UR7 ;  /* 0x0000000700007c02 */ /* 0x000fee0008000f00 */
.L_x_133:
[----:B--2---:R2:W3:Y:S02]  /*88e0*/  SYNCS.PHASECHK.TRANS64.TRYWAIT P0, [R0+URZ+0x68], R3 ;  /* 0x00006803000075a7 */ /* 0x0044e400080011ff */
[----:B---3--:R-:W-:Y:S05]  /*88f0*/  @!P0 NANOSLEEP.SYNCS 0x989680 ;  /* 0x009896800000895d */ /* 0x008fea0003900000 */
[----:B------:R-:W3:Y:S02]  /*8900*/  @!P0 SYNCS.PHASECHK.TRANS64 P0, [R0+URZ+0x68], R3 ;  /* 0x00006803000085a7 */ /* 0x000ee400080010ff */
[----:B---3--:R-:W-:Y:S05]  /*8910*/  @!P0 BRA `(.L_x_133) ;  /* 0xfffffffc00f08947 */ /* 0x008fea000383ffff */
[----:B------:R-:W-:Y:S05]  /*8920*/  BRA `(.L_x_70) ;  /* 0xffffffb4003c7947 */ /* 0x000fea000383ffff */
.L_x_74:
[----:B--2---:R-:W-:Y:S07]  /*8930*/  MOV R3, UR7 ;  /* 0x0000000700037c02 */ /* 0x004fee0008000f00 */
.L_x_134:
[----:B-1----:R1:W2:Y:S02]  /*8940*/  SYNCS.PHASECHK.TRANS64.TRYWAIT P0, [R3+URZ+0x50], R12 ;  /* 0x0000500c030075a7 */ /* 0x0022a400080011ff */
[----:B--2---:R-:W-:Y:S05]  /*8950*/  @!P0 NANOSLEEP.SYNCS 0x989680 ;  /* 0x009896800000895d */ /* 0x004fea0003900000 */
[----:B------:R-:W2:Y:S02]  /*8960*/  @!P0 SYNCS.PHASECHK.TRANS64 P0, [R3+URZ+0x50], R12 ;  /* 0x0000500c030085a7 */ /* 0x000ea400080010ff */
[----:B--2---:R-:W-:Y:S05]  /*8970*/  @!P0 BRA `(.L_x_134) ;  /* 0xfffffffc00f08947 */ /* 0x004fea000383ffff */
[----:B------:R-:W-:Y:S05]  /*8980*/  BRA `(.L_x_135) ;  /* 0xffffffb400b47947 */ /* 0x000fea000383ffff */
.L_x_75:
[----:B------:R-:W-:Y:S07]  /*8990*/  MOV R3, UR7 ;  /* 0x0000000700037c02 */ /* 0x000fee0008000f00 */
.L_x_136:
[----:B-1----:R1:W2:Y:S02]  /*89a0*/  SYNCS.PHASECHK.TRANS64.TRYWAIT P0, [R3+URZ+0x58], R12 ;  /* 0x0000580c030075a7 */ /* 0x0022a400080011ff */
[----:B--2---:R-:W-:Y:S05]  /*89b0*/  @!P0 NANOSLEEP.SYNCS 0x989680 ;  /* 0x009896800000895d */ /* 0x004fea0003900000 */
[----:B------:R-:W2:Y:S02]  /*89c0*/  @!P0 SYNCS.PHASECHK.TRANS64 P0, [R3+URZ+0x58], R12 ;  /* 0x0000580c030085a7 */ /* 0x000ea400080010ff */
[----:B--2---:R-:W-:Y:S05]  /*89d0*/  @!P0 BRA `(.L_x_136) ;  /* 0xfffffffc00f08947 */ /* 0x004fea000383ffff */
[----:B------:R-:W-:Y:S05]  /*89e0*/  BRA `(.L_x_137) ;  /* 0xffffffb800347947 */ /* 0x000fea000383ffff */
.L_x_77:
[----:B------:R-:W-:-:S07]  /*89f0*/  MOV R0, UR7 ;  /* 0x0000000700007c02 */ /* 0x000fce0008000f00 */
.L_x_138:
[----:B-1----:R1:W3:Y:S02]  /*8a00*/  SYNCS.PHASECHK.TRANS64.TRYWAIT P0, [R0+URZ+0x50], R3 ;  /* 0x00005003000075a7 */ /* 0x0022e400080011ff */
[----:B---3--:R-:W-:Y:S05]  /*8a10*/  @!P0 NANOSLEEP.SYNCS 0x989680 ;  /* 0x009896800000895d */ /* 0x008fea0003900000 */
[----:B------:R-:W3:Y:S02]  /*8a20*/  @!P0 SYNCS.PHASECHK.TRANS64 P0, [R0+URZ+0x50], R3 ;  /* 0x00005003000085a7 */ /* 0x000ee400080010ff */
[----:B---3--:R-:W-:Y:S05]  /*8a30*/  @!P0 BRA `(.L_x_138) ;  /* 0xfffffffc00f08947 */ /* 0x008fea000383ffff */
[----:B------:R-:W-:Y:S05]  /*8a40*/  BRA `(.L_x_139) ;  /* 0xffffffb800a47947 */ /* 0x000fea000383ffff */
.L_x_79:
[----:B--2---:R2:W4:Y:S02]  /*8a50*/  SYNCS.PHASECHK.TRANS64.TRYWAIT P0, [R0+URZ+0x70], R3 ;  /* 0x00007003000075a7 */ /* 0x00452400080011ff */
[----:B----4-:R-:W-:Y:S05]  /*8a60*/  @!P0 NANOSLEEP.SYNCS 0x989680 ;  /* 0x009896800000895d */ /* 0x010fea0003900000 */
[----:B------:R-:W4:Y:S02]  /*8a70*/  @!P0 SYNCS.PHASECHK.TRANS64 P0, [R0+URZ+0x70], R3 ;  /* 0x00007003000085a7 */ /* 0x000f2400080010ff */
[----:B----4-:R-:W-:Y:S05]  /*8a80*/  @!P0 BRA `(.L_x_79) ;  /* 0xfffffffc00f08947 */ /* 0x010fea000383ffff */
[----:B------:R-:W-:Y:S05]  /*8a90*/  BRA `(.L_x_140) ;  /* 0xffffffbc00707947 */ /* 0x000fea000383ffff */
.L_x_90:
[----:B-1----:R1:W3:Y:S02]  /*8aa0*/  SYNCS.PHASECHK.TRANS64.TRYWAIT P1, [R3+URZ+0x40], R0 ;  /* 0x00004000030075a7 */ /* 0x0022e400080211ff */
[----:B---3--:R-:W-:Y:S05]  /*8ab0*/  @!P1 NANOSLEEP.SYNCS 0x989680 ;  /* 0x009896800000995d */ /* 0x008fea0003900000 */
[----:B------:R-:W3:Y:S02]  /*8ac0*/  @!P1 SYNCS.PHASECHK.TRANS64 P1, [R3+URZ+0x40], R0 ;  /* 0x00004000030095a7 */ /* 0x000ee400080210ff */
[----:B---3--:R-:W-:Y:S05]  /*8ad0*/  @!P1 BRA `(.L_x_90) ;  /* 0xfffffffc00f09947 */ /* 0x008fea000383ffff */
[----:B------:R-:W-:Y:S05]  /*8ae0*/  BRA `(.L_x_89) ;  /* 0xffffffc800987947 */ /* 0x000fea000383ffff */
.L_x_92:
[----:B---3--:R3:W4:Y:S02]  /*8af0*/  SYNCS.PHASECHK.TRANS64.TRYWAIT P0, [R116+URZ+0x90], R5 ;  /* 0x00009005740075a7 */ /* 0x00872400080011ff */
[----:B----4-:R-:W-:Y:S05]  /*8b00*/  @!P0 NANOSLEEP.SYNCS 0x989680 ;  /* 0x009896800000895d */ /* 0x010fea0003900000 */
[----:B------:R-:W4:Y:S02]  /*8b10*/  @!P0 SYNCS.PHASECHK.TRANS64 P0, [R116+URZ+0x90], R5 ;  /* 0x00009005740085a7 */ /* 0x000f2400080010ff */
[----:B----4-:R-:W-:Y:S05]  /*8b20*/  @!P0 BRA `(.L_x_92) ;  /* 0xfffffffc00f08947 */ /* 0x010fea000383ffff */
[----:B------:R-:W-:Y:S05]  /*8b30*/  BRA `(.L_x_91) ;  /* 0xffffffc800f47947 */ /* 0x000fea000383ffff */
.L_x_100:
[----:B--2---:R2:W3:Y:S02]  /*8b40*/  SYNCS.PHASECHK.TRANS64.TRYWAIT P0, [R125+URZ+0x40], R0 ;  /* 0x000040007d0075a7 */ /* 0x0044e400080011ff */
[----:B---3--:R-:W-:Y:S05]  /*8b50*/  @!P0 NANOSLEEP.SYNCS 0x989680 ;  /* 0x009896800000895d */ /* 0x008fea0003900000 */
[----:B------:R-:W3:Y:S02]  /*8b60*/  @!P0 SYNCS.PHASECHK.TRANS64 P0, [R125+URZ+0x40], R0 ;  /* 0x000040007d0085a7 */ /* 0x000ee400080010ff */
[----:B---3--:R-:W-:Y:S05]  /*8b70*/  @!P0 BRA `(.L_x_100) ;  /* 0xfffffffc00f08947 */ /* 0x008fea000383ffff */
[----:B------:R-:W-:Y:S05]  /*8b80*/  BRA `(.L_x_99) ;  /* 0xffffffdc00f87947 */ /* 0x000fea000383ffff */
        .weak           $__internal_0_$__cuda_sm10x_tcgen05_guardrail_trap_col_being_dealloced_not_returned_by_alloc
        .type           $__internal_0_$__cuda_sm10x_tcgen05_guardrail_trap_col_being_dealloced_not_returned_by_alloc,@function
        .size           $__internal_0_$__cuda_sm10x_tcgen05_guardrail_trap_col_being_dealloced_not_returned_by_alloc,($__internal_1_$__cuda_sm10x_tcgen05_guardrail_trap_phase_invalid_during_alloc - $__internal_0_$__cuda_sm10x_tcgen05_guardrail_trap_col_being_dealloced_not_returned_by_alloc)
$__internal_0_$__cuda_sm10x_tcgen05_guardrail_trap_col_being_dealloced_not_returned_by_alloc:
[----:B------:R-:W-:Y:S05]  /*8b90*/  BPT.TRAP 0x1 ;  /* 0x000000040000795c */ /* 0x000fea0000300000 */
[----:B------:R-:W-:-:S04]  /*8ba0*/  HFMA2 R3, -RZ, RZ, 0, 0 ;  /* 0x00000000ff037431 */ /* 0x000fc800000001ff */
[----:B------:R-:W-:Y:S05]  /*8bb0*/  RET.REL.NODEC R2 `(_ZN7cutlass13device_kernelINS_4gemm6kernel13GemmUniversalIN4cute5tupleIJiiiiEEENS1_10collective13CollectiveMmaINS1_35MainloopSm100TmaUmmaWarpSpecializedILi4ELi2ELi4ENS5_IJNS4_1CILi1EEESB_SB_EEEEENS5_IJNSA_ILi128EEESE_NSA_ILi64EEEEEEaNS5_IJlSB_lEEEaSH_NS4_8TiledMMAINS4_8MMA_AtomIJNS4_15SM100_MMA_S8_SSIaaiLi128ELi128ELNS4_4UMMA5MajorE0ELSM_0ELNSL_8SaturateE0EEEEEENS4_6LayoutISC_NS5_IJNSA_ILi0EEESR_SR_EEEEENS5_IJNS4_10UnderscoreESU_SU_EEEEENS4_13SM90_TMA_LOADENS4_14ComposedLayoutINS4_7SwizzleILi2ELi4ELi3EEENS4_18smem_ptr_flag_bitsILi8EEENSQ_INS5_IJNSA_ILi8EEESF_EEENS5_IJSF_SB_EEEEEEEvNS4_8identityESX_S17_vS18_EENS_8epilogue10collective18CollectiveEpilogueINS1A_23Sm100TmaWarpSpecializedILi2ELi2ELi64ELb0ELb0EEEJSG_NS5_IJNSQ_ISE_SB_EENSQ_ISF_SB_EEEEEaSH_aSH_NS1A_6fusion15FusionCallbacksIS1E_NS1I_17LinearCombinationIaiaiLNS_15FloatRoundStyleE2EEESG_S1H_JEEENS4_5SM1004TMEM4LOAD26SM100_TMEM_LOAD_32dp32b64xESX_S17_NS4_39AutoVectorizingCopyWithAssumedAlignmentILi128EEENS4_14SM90_TMA_STOREES17_S1T_S1T_EEEvvEEEEvNT_6ParamsE) ;  /* 0xffffff7402107950 */ /* 0x000fea0003c3ffff */
        .weak           $__internal_1_$__cuda_sm10x_tcgen05_guardrail_trap_phase_invalid_during_alloc
        .type           $__internal_1_$__cuda_sm10x_tcgen05_guardrail_trap_phase_invalid_during_alloc,@function
        .size           $__internal_1_$__cuda_sm10x_tcgen05_guardrail_trap_phase_invalid_during_alloc,($__internal_2_$__cuda_sm10x_tcgen05_guardrail_trap_unallocated_columns_being_dealloced - $__internal_1_$__cuda_sm10x_tcgen05_guardrail_trap_phase_invalid_during_alloc)
$__internal_1_$__cuda_sm10x_tcgen05_guardrail_trap_phase_invalid_during_alloc:
[----:B------:R-:W-:Y:S05]  /*8bc0*/  BPT.TRAP 0x1 ;  /* 0x000000040000795c */ /* 0x000fea0000300000 */
[----:B------:R-:W-:-:S04]  /*8bd0*/  MOV R3, 0x0 ;  /* 0x0000000000037802 */ /* 0x000fc80000000f00 */
[----:B------:R-:W-:Y:S05]  /*8be0*/  RET.REL.NODEC R2 `(_ZN7cutlass13device_kernelINS_4gemm6kernel13GemmUniversalIN4cute5tupleIJiiiiEEENS1_10collective13CollectiveMmaINS1_35MainloopSm100TmaUmmaWarpSpecializedILi4ELi2ELi4ENS5_IJNS4_1CILi1EEESB_SB_EEEEENS5_IJNSA_ILi128EEESE_NSA_ILi64EEEEEEaNS5_IJlSB_lEEEaSH_NS4_8TiledMMAINS4_8MMA_AtomIJNS4_15SM100_MMA_S8_SSIaaiLi128ELi128ELNS4_4UMMA5MajorE0ELSM_0ELNSL_8SaturateE0EEEEEENS4_6LayoutISC_NS5_IJNSA_ILi0EEESR_SR_EEEEENS5_IJNS4_10UnderscoreESU_SU_EEEEENS4_13SM90_TMA_LOADENS4_14ComposedLayoutINS4_7SwizzleILi2ELi4ELi3EEENS4_18smem_ptr_flag_bitsILi8EEENSQ_INS5_IJNSA_ILi8EEESF_EEENS5_IJSF_SB_EEEEEEEvNS4_8identityESX_S17_vS18_EENS_8epilogue10collective18CollectiveEpilogueINS1A_23Sm100TmaWarpSpecializedILi2ELi2ELi64ELb0ELb0EEEJSG_NS5_IJNSQ_ISE_SB_EENSQ_ISF_SB_EEEEEaSH_aSH_NS1A_6fusion15FusionCallbacksIS1E_NS1I_17LinearCombinationIaiaiLNS_15FloatRoundStyleE2EEESG_S1H_JEEENS4_5SM1004TMEM4LOAD26SM100_TMEM_LOAD_32dp32b64xESX_S17_NS4_39AutoVectorizingCopyWithAssumedAlignmentILi128EEENS4_14SM90_TMA_STOREES17_S1T_S1T_EEEvvEEEEvNT_6ParamsE) ;  /* 0xffffff7402047950 */ /* 0x000fea0003c3ffff */
        .weak           $__internal_2_$__cuda_sm10x_tcgen05_guardrail_trap_unallocated_columns_being_dealloced
        .type           $__internal_2_$__cuda_sm10x_tcgen05_guardrail_trap_unallocated_columns_being_dealloced,@function
        .size           $__internal_2_$__cuda_sm10x_tcgen05_guardrail_trap_unallocated_columns_being_dealloced,(.L_x_142 - $__internal_2_$__cuda_sm10x_tcgen05_guardrail_trap_unallocated_columns_being_dealloced)
$__internal_2_$__cuda_sm10x_tcgen05_guardrail_trap_unallocated_columns_being_dealloced:
[----:B------:R-:W-:Y:S05]  /*8bf0*/  BPT.TRAP 0x1 ;  /* 0x000000040000795c */ /* 0x000fea0000300000 */
[----:B------:R-:W-:-:S04]  /*8c00*/  HFMA2 R3, -RZ, RZ, 0, 0 ;  /* 0x00000000ff037431 */ /* 0x000fc800000001ff */
[----:B------:R-:W-:Y:S05]  /*8c10*/  RET.REL.NODEC R2 `(_ZN7cutlass13device_kernelINS_4gemm6kernel13GemmUniversalIN4cute5tupleIJiiiiEEENS1_10collective13CollectiveMmaINS1_35MainloopSm100TmaUmmaWarpSpecializedILi4ELi2ELi4ENS5_IJNS4_1CILi1EEESB_SB_EEEEENS5_IJNSA_ILi128EEESE_NSA_ILi64EEEEEEaNS5_IJlSB_lEEEaSH_NS4_8TiledMMAINS4_8MMA_AtomIJNS4_15SM100_MMA_S8_SSIaaiLi128ELi128ELNS4_4UMMA5MajorE0ELSM_0ELNSL_8SaturateE0EEEEEENS4_6LayoutISC_NS5_IJNSA_ILi0EEESR_SR_EEEEENS5_IJNS4_10UnderscoreESU_SU_EEEEENS4_13SM90_TMA_LOADENS4_14ComposedLayoutINS4_7SwizzleILi2ELi4ELi3EEENS4_18smem_ptr_flag_bitsILi8EEENSQ_INS5_IJNSA_ILi8EEESF_EEENS5_IJSF_SB_EEEEEEEvNS4_8identityESX_S17_vS18_EENS_8epilogue10collective18CollectiveEpilogueINS1A_23Sm100TmaWarpSpecializedILi2ELi2ELi64ELb0ELb0EEEJSG_NS5_IJNSQ_ISE_SB_EENSQ_ISF_SB_EEEEEaSH_aSH_NS1A_6fusion15FusionCallbacksIS1E_NS1I_17LinearCombinationIaiaiLNS_15FloatRoundStyleE2EEESG_S1H_JEEENS4_5SM1004TMEM4LOAD26SM100_TMEM_LOAD_32dp32b64xESX_S17_NS4_39AutoVectorizingCopyWithAssumedAlignmentILi128EEENS4_14SM90_TMA_STOREES17_S1T_S1T_EEEvvEEEEvNT_6ParamsE) ;  /* 0xffffff7002f87950 */ /* 0x000fea0003c3ffff */
.L_x_141:
[----:B------:R-:W-:-:S00]  /*8c20*/  BRA `(.L_x_141) ;  /* 0xfffffffc00fc7947 */ /* 0x000fc0000383ffff */
[----:B------:R-:W-:-:S00]  /*8c30*/  NOP ;  /* 0x0000000000007918 */ /* 0x000fc00000000000 */
        /* <DEDUP_REMOVED lines=12> */
.L_x_142:


//--------------------- .nv.global.init           --------------------------
	.section	.nv.global.init,"aw",@progbits
.nv.global.init:
	.type		$str$27,@object
	.size		$str$27,($str$28 - $str$27)
$str$27:
        /*0000*/ 	.byte	0x28, 0x61, 0x64, 0x64, 0x72, 0x65, 0x73, 0x73, 0x20, 0x26, 0x20, 0x6d, 0x61, 0x73, 0x6b, 0x29
        /*0010*/ 	.byte	0x20, 0x3d, 0x3d, 0x20, 0x30, 0x00
	.type		$str$28,@object
	.size		$str$28,($str$26 - $str$28)
$str$28:
        /*0016*/ 	.byte	0x2f, 0x74, 0x6d, 0x70, 0x2f, 0x63, 0x75, 0x74, 0x6c, 0x61, 0x73, 0x73, 0x5f, 0x73, 0x77, 0x65
        /*0026*/ 	.byte	0x65, 0x70, 0x5f, 0x73, 0x72, 0x63, 0x2f, 0x69, 0x6e, 0x63, 0x6c, 0x75, 0x64, 0x65, 0x2f, 0x63
        /*0036*/ 	.byte	0x75, 0x74, 0x65, 0x2f, 0x70, 0x6f, 0x69, 0x6e, 0x74, 0x65, 0x72, 0x5f, 0x66, 0x6c, 0x61, 0x67
        /*0046*/ 	.byte	0x67, 0x65, 0x64, 0x2e, 0x68, 0x70, 0x70, 0x00
	.type		$str$26,@object
	.size		$str$26,($str$25 - $str$26)
$str$26:
        /*004e*/ 	.byte	0x2f, 0x74, 0x6d, 0x70, 0x2f, 0x63, 0x75, 0x74, 0x6c, 0x61, 0x73, 0x73, 0x5f, 0x73, 0x77, 0x65
        /*005e*/ 	.byte	0x65, 0x70, 0x5f, 0x73, 0x72, 0x63, 0x2f, 0x69, 0x6e, 0x63, 0x6c, 0x75, 0x64, 0x65, 0x2f, 0x63
        /*006e*/ 	.byte	0x75, 0x74, 0x65, 0x2f, 0x61, 0x74, 0x6f, 0x6d, 0x2f, 0x63, 0x6f, 0x70, 0x79, 0x5f, 0x74, 0x72
        /*007e*/ 	.byte	0x61, 0x69, 0x74, 0x73, 0x5f, 0x73, 0x6d, 0x31, 0x30, 0x30, 0x2e, 0x68, 0x70, 0x70, 0x00
	.type		$str$25,@object
	.size		$str$25,(__unnamed_1 - $str$25)
$str$25:
        /*008d*/ 	.byte	0x28, 0x28, 0x75, 0x69, 0x6e, 0x74, 0x33, 0x32, 0x5f, 0x74, 0x28, 0x74, 0x68, 0x72, 0x65, 0x61
        /*009d*/ 	.byte	0x64, 0x49, 0x64, 0x78, 0x2e, 0x78, 0x29, 0x20, 0x2f, 0x20, 0x33, 0x32, 0x29, 0x20, 0x25, 0x20
        /*00ad*/ 	.byte	0x34, 0x29, 0x20, 0x3d, 0x3d, 0x20, 0x28, 0x28, 0x28, 0x74, 0x6d, 0x65, 0x6d, 0x5f, 0x61, 0x64
        /*00bd*/ 	.byte	0x64, 0x72, 0x20, 0x3e, 0x3e, 0x20, 0x31, 0x36, 0x29, 0x20, 0x2f, 0x20, 0x33, 0x32, 0x29, 0x20
        /*00cd*/ 	.byte	0x25, 0x20, 0x34, 0x29, 0x00
	.type		__unnamed_1,@object
	.size		__unnamed_1,(__unnamed_2 - __unnamed_1)
__unnamed_1:
        /*00d2*/ 	.byte	0x61, 0x75, 0x74, 0x6f, 0x20, 0x63, 0x75, 0x74, 0x65, 0x3a, 0x3a, 0x61, 0x73, 0x5f, 0x70, 0x6f
        /* <DEDUP_REMOVED lines=24> */
        /*0262*/ 	.byte	0x5d, 0x00
	.type		__unnamed_2,@object
	.size		__unnamed_2,(.L_2 - __unnamed_2)
__unnamed_2:
        /* <DEDUP_REMOVED lines=42> */
        /*0504*/ 	.byte	0x43, 0x3c, 0x30, 0x3e, 0x3e, 0x3e, 0x3e, 0x5d, 0x00
.L_2:


//--------------------- .nv.shared._ZN7cutlass13device_kernelINS_4gemm6kernel13GemmUniversalIN4cute5tupleIJiiiiEEENS1_10collective13CollectiveMmaINS1_35MainloopSm100TmaUmmaWarpSpecializedILi4ELi2ELi4ENS5_IJNS4_1CILi1EEESB_SB_EEEEENS5_IJNSA_ILi128EEESE_NSA_ILi64EEEEEEaNS5_IJlSB_lEEEaSH_NS4_8TiledMMAINS4_8MMA_AtomIJNS4_15SM100_MMA_S8_SSIaaiLi128ELi128ELNS4_4UMMA5MajorE0ELSM_0ELNSL_8SaturateE0EEEEEENS4_6LayoutISC_NS5_IJNSA_ILi0EEESR_SR_EEEEENS5_IJNS4_10UnderscoreESU_SU_EEEEENS4_13SM90_TMA_LOADENS4_14ComposedLayoutINS4_7SwizzleILi2ELi4ELi3EEENS4_18smem_ptr_flag_bitsILi8EEENSQ_INS5_IJNSA_ILi8EEESF_EEENS5_IJSF_SB_EEEEEEEvNS4_8identityESX_S17_vS18_EENS_8epilogue10collective18CollectiveEpilogueINS1A_23Sm100TmaWarpSpecializedILi2ELi2ELi64ELb0ELb0EEEJSG_NS5_IJNSQ_ISE_SB_EENSQ_ISF_SB_EEEEEaSH_aSH_NS1A_6fusion15FusionCallbacksIS1E_NS1I_17LinearCombinationIaiaiLNS_15FloatRoundStyleE2EEESG_S1H_JEEENS4_5SM1004TMEM4LOAD26SM100_TMEM_LOAD_32dp32b64xESX_S17_NS4_39AutoVectorizingCopyWithAssumedAlignmentILi128EEENS4_14SM90_TMA_STOREES17_S1T_S1T_EEEvvEEEEvNT_6ParamsE --------------------------
	.section	.nv.shared._ZN7cutlass13device_kernelINS_4gemm6kernel13GemmUniversalIN4cute5tupleIJiiiiEEENS1_10collective13CollectiveMmaINS1_35MainloopSm100TmaUmmaWarpSpecializedILi4ELi2ELi4ENS5_IJNS4_1CILi1EEESB_SB_EEEEENS5_IJNSA_ILi128EEESE_NSA_ILi64EEEEEEaNS5_IJlSB_lEEEaSH_NS4_8TiledMMAINS4_8MMA_AtomIJNS4_15SM100_MMA_S8_SSIaaiLi128ELi128ELNS4_4UMMA5MajorE0ELSM_0ELNSL_8SaturateE0EEEEEENS4_6LayoutISC_NS5_IJNSA_ILi0EEESR_SR_EEEEENS5_IJNS4_10UnderscoreESU_SU_EEEEENS4_13SM90_TMA_LOADENS4_14ComposedLayoutINS4_7SwizzleILi2ELi4ELi3EEENS4_18smem_ptr_flag_bitsILi8EEENSQ_INS5_IJNSA_ILi8EEESF_EEENS5_IJSF_SB_EEEEEEEvNS4_8identityESX_S17_vS18_EENS_8epilogue10collective18CollectiveEpilogueINS1A_23Sm100TmaWarpSpecializedILi2ELi2ELi64ELb0ELb0EEEJSG_NS5_IJNSQ_ISE_SB_EENSQ_ISF_SB_EEEEEaSH_aSH_NS1A_6fusion15FusionCallbacksIS1E_NS1I_17LinearCombinationIaiaiLNS_15FloatRoundStyleE2EEESG_S1H_JEEENS4_5SM1004TMEM4LOAD26SM100_TMEM_LOAD_32dp32b64xESX_S17_NS4_39AutoVectorizingCopyWithAssumedAlignmentILi128EEENS4_14SM90_TMA_STOREES17_S1T_S1T_EEEvvEEEEvNT_6ParamsE,"aw",@nobits
	.sectionflags	@""
	.align	16
	.zero		1024


//--------------------- .nv.shared.reserved.0     --------------------------
	.section	.nv.shared.reserved.0,"aw",@nobits
	.weak		__nv_reservedSMEM_offset_0_alias
	.size		__nv_reservedSMEM_offset_0_alias, 0, 64
	.other		__nv_reservedSMEM_offset_0_alias,@"STO_CUDA_RESERVED_SHARED STV_DEFAULT"
__nv_reservedSMEM_offset_0_alias:
	.zero		0
.nv.shared.reserved.0:
	.zero		64
	.weak		__nv_reservedSMEM_tcgen05_partition
	.type		__nv_reservedSMEM_tcgen05_partition,@object
	.size		__nv_reservedSMEM_tcgen05_partition,(.L_0 - __nv_reservedSMEM_tcgen05_partition)
__nv_reservedSMEM_tcgen05_partition:
	.zero		32
.L_0:


//--------------------- .nv.global                --------------------------
	.section	.nv.global,"aw",@nobits
.nv.global:
	.type		_ZN39_INTERNAL_a50fb835_4_k_cu_13b6ec4d_95834cute1_E,@object
	.size		_ZN39_INTERNAL_a50fb835_4_k_cu_13b6ec4d_95834cute1_E,(_ZN39_INTERNAL_a50fb835_4_k_cu_13b6ec4d_95834cuda3std3__45__cpo6cbeginE - _ZN39_INTERNAL_a50fb835_4_k_cu_13b6ec4d_95834cute1_E)
_ZN39_INTERNAL_a50fb835_4_k_cu_13b6ec4d_95834cute1_E:
	.zero		1
	.type		_ZN39_INTERNAL_a50fb835_4_k_cu_13b6ec4d_95834cuda3std3__45__cpo6cbeginE,@object
	.size		_ZN39_INTERNAL_a50fb835_4_k_cu_13b6ec4d_95834cuda3std3__45__cpo6cbeginE,(_ZN39_INTERNAL_a50fb835_4_k_cu_13b6ec4d_95834cuda3std3__48in_placeE - _ZN39_INTERNAL_a50fb835_4_k_cu_13b6ec4d_95834cuda3std3__45__cpo6cbeginE)
_ZN39_INTERNAL_a50fb835_4_k_cu_13b6ec4d_95834cuda3std3__45__cpo6cbeginE:
	.zero		1
	.type		_ZN39_INTERNAL_a50fb835_4_k_cu_13b6ec4d_95834cuda3std3__48in_placeE,@object
	.size		_ZN39_INTERNAL_a50fb835_4_k_cu_13b6ec4d_95834cuda3std3__48in_placeE,(_ZN39_INTERNAL_a50fb835_4_k_cu_13b6ec4d_95834cuda3std6ranges3__45__cpo9iter_moveE - _ZN39_INTERNAL_a50fb835_4_k_cu_13b6ec4d_95834cuda3std3__48in_placeE)
_ZN39_INTERNAL_a50fb835_4_k_cu_13b6ec4d_95834cuda3std3__48in_placeE:
	.zero		1
	.type		_ZN39_INTERNAL_a50fb835_4_k_cu_13b6ec4d_95834cuda3std6ranges3__45__cpo9iter_moveE,@object
	.size		_ZN39_INTERNAL_a50fb835_4_k_cu_13b6ec4d_95834cuda3std6ranges3__45__cpo9iter_moveE,(_ZN39_INTERNAL_a50fb835_4_k_cu_13b6ec4d_95834cuda3std3__45__cpo5beginE - _ZN39_INTERNAL_a50fb835_4_k_cu_13b6ec4d_95834cuda3std6ranges3__45__cpo9iter_moveE)
_ZN39_INTERNAL_a50fb835_4_k_cu_13b6ec4d_95834cuda3std6ranges3__45__cpo9iter_moveE:
	.zero		1
	.type		_ZN39_INTERNAL_a50fb835_4_k_cu_13b6ec4d_95834cuda3std3__45__cpo5beginE,@object
	.size		_ZN39_INTERNAL_a50fb835_4_k_cu_13b6ec4d_95834cuda3std3__45__cpo5beginE,(_ZN39_INTERNAL_a50fb835_4_k_cu_13b6ec4d_95834cuda3std3__441_GLOBAL__N__a50fb835_4_k_cu_13b6ec4d_95836ignoreE - _ZN39_INTERNAL_a50fb835_4_k_cu_13b6ec4d_95834cuda3std3__45__cpo5beginE)
_ZN39_INTERNAL_a50fb835_4_k_cu_13b6ec4d_95834cuda3std3__45__cpo5beginE:
	.zero		1
	.type		_ZN39_INTERNAL_a50fb835_4_k_cu_13b6ec4d_95834cuda3std3__441_GLOBAL__N__a50fb835_4_k_cu_13b6ec4d_95836ignoreE,@object
	.size		_ZN39_INTERNAL_a50fb835_4_k_cu_13b6ec4d_95834cuda3std3__441_GLOBAL__N__a50fb835_4_k_cu_13b6ec4d_95836ignoreE,(_ZN39_INTERNAL_a50fb835_4_k_cu_13b6ec4d_95834cute7productE - _ZN39_INTERNAL_a50fb835_4_k_cu_13b6ec4d_95834cuda3std3__441_GLOBAL__N__a50fb835_4_k_cu_13b6ec4d_95836ignoreE)
_ZN39_INTERNAL_a50fb835_4_k_cu_13b6ec4d_95834cuda3std3__441_GLOBAL__N__a50fb835_4_k_cu_13b6ec4d_95836ignoreE:
	.zero		1
	.type		_ZN39_INTERNAL_a50fb835_4_k_cu_13b6ec4d_95834cute7productE,@object
	.size		_ZN39_INTERNAL_a50fb835_4_k_cu_13b6ec4d_95834cute7productE,(_ZN39_INTERNAL_a50fb835_4_k_cu_13b6ec4d_95834cuda3std3__45__cpo3endE - _ZN39_INTERNAL_a50fb835_4_k_cu_13b6ec4d_95834cute7productE)
_ZN39_INTERNAL_a50fb835_4_k_cu_13b6ec4d_95834cute7productE:
	.zero		1
	.type		_ZN39_INTERNAL_a50fb835_4_k_cu_13b6ec4d_95834cuda3std3__45__cpo3endE,@object
	.size		_ZN39_INTERNAL_a50fb835_4_k_cu_13b6ec4d_95834cuda3std3__45__cpo3endE,(_ZN39_INTERNAL_a50fb835_4_k_cu_13b6ec4d_95834cuda3std3__419piecewise_constructE - _ZN39_INTERNAL_a50fb835_4_k_cu_13b6ec4d_95834cuda3std3__45__cpo3endE)
_ZN39_INTERNAL_a50fb835_4_k_cu_13b6ec4d_95834cuda3std3__45__cpo3endE:
	.zero		1
	.type		_ZN39_INTERNAL_a50fb835_4_k_cu_13b6ec4d_95834cuda3std3__419piecewise_constructE,@object
	.size		_ZN39_INTERNAL_a50fb835_4_k_cu_13b6ec4d_95834cuda3std3__419piecewise_constructE,(_ZN39_INTERNAL_a50fb835_4_k_cu_13b6ec4d_95834cuda3std3__45__cpo4cendE - _ZN39_INTERNAL_a50fb835_4_k_cu_13b6ec4d_95834cuda3std3__419piecewise_constructE)
_ZN39_INTERNAL_a50fb835_4_k_cu_13b6ec4d_95834cuda3std3__419piecewise_constructE:
	.zero		1
	.type		_ZN39_INTERNAL_a50fb835_4_k_cu_13b6ec4d_95834cuda3std3__45__cpo4cendE,@object
	.size		_ZN39_INTERNAL_a50fb835_4_k_cu_13b6ec4d_95834cuda3std3__45__cpo4cendE,(_ZN39_INTERNAL_a50fb835_4_k_cu_13b6ec4d_95834cuda3std6ranges3__45__cpo4swapE - _ZN39_INTERNAL_a50fb835_4_k_cu_13b6ec4d_95834cuda3std3__45__cpo4cendE)
_ZN39_INTERNAL_a50fb835_4_k_cu_13b6ec4d_95834cuda3std3__45__cpo4cendE:
	.zero		1
	.type		_ZN39_INTERNAL_a50fb835_4_k_cu_13b6ec4d_95834cuda3std6ranges3__45__cpo4swapE,@object
	.size		_ZN39_INTERNAL_a50fb835_4_k_cu_13b6ec4d_95834cuda3std6ranges3__45__cpo4swapE,(.L_10 - _ZN39_INTERNAL_a50fb835_4_k_cu_13b6ec4d_95834cuda3std6ranges3__45__cpo4swapE)
_ZN39_INTERNAL_a50fb835_4_k_cu_13b6ec4d_95834cuda3std6ranges3__45__cpo4swapE:
	.zero		1
.L_10:


//--------------------- .nv.constant0._ZN7cutlass13device_kernelINS_4gemm6kernel13GemmUniversalIN4cute5tupleIJiiiiEEENS1_10collective13CollectiveMmaINS1_35MainloopSm100TmaUmmaWarpSpecializedILi4ELi2ELi4ENS5_IJNS4_1CILi1EEESB_SB_EEEEENS5_IJNSA_ILi128EEESE_NSA_ILi64EEEEEEaNS5_IJlSB_lEEEaSH_NS4_8TiledMMAINS4_8MMA_AtomIJNS4_15SM100_MMA_S8_SSIaaiLi128ELi128ELNS4_4UMMA5MajorE0ELSM_0ELNSL_8SaturateE0EEEEEENS4_6LayoutISC_NS5_IJNSA_ILi0EEESR_SR_EEEEENS5_IJNS4_10UnderscoreESU_SU_EEEEENS4_13SM90_TMA_LOADENS4_14ComposedLayoutINS4_7SwizzleILi2ELi4ELi3EEENS4_18smem_ptr_flag_bitsILi8EEENSQ_INS5_IJNSA_ILi8EEESF_EEENS5_IJSF_SB_EEEEEEEvNS4_8identityESX_S17_vS18_EENS_8epilogue10collective18CollectiveEpilogueINS1A_23Sm100TmaWarpSpecializedILi2ELi2ELi64ELb0ELb0EEEJSG_NS5_IJNSQ_ISE_SB_EENSQ_ISF_SB_EEEEEaSH_aSH_NS1A_6fusion15FusionCallbacksIS1E_NS1I_17LinearCombinationIaiaiLNS_15FloatRoundStyleE2EEESG_S1H_JEEENS4_5SM1004TMEM4LOAD26SM100_TMEM_LOAD_32dp32b64xESX_S17_NS4_39AutoVectorizingCopyWithAssumedAlignmentILi128EEENS4_14SM90_TMA_STOREES17_S1T_S1T_EEEvvEEEEvNT_6ParamsE --------------------------
	.section	.nv.constant0._ZN7cutlass13device_kernelINS_4gemm6kernel13GemmUniversalIN4cute5tupleIJiiiiEEENS1_10collective13CollectiveMmaINS1_35MainloopSm100TmaUmmaWarpSpecializedILi4ELi2ELi4ENS5_IJNS4_1CILi1EEESB_SB_EEEEENS5_IJNSA_ILi128EEESE_NSA_ILi64EEEEEEaNS5_IJlSB_lEEEaSH_NS4_8TiledMMAINS4_8MMA_AtomIJNS4_15SM100_MMA_S8_SSIaaiLi128ELi128ELNS4_4UMMA5MajorE0ELSM_0ELNSL_8SaturateE0EEEEEENS4_6LayoutISC_NS5_IJNSA_ILi0EEESR_SR_EEEEENS5_IJNS4_10UnderscoreESU_SU_EEEEENS4_13SM90_TMA_LOADENS4_14ComposedLayoutINS4_7SwizzleILi2ELi4ELi3EEENS4_18smem_ptr_flag_bitsILi8EEENSQ_INS5_IJNSA_ILi8EEESF_EEENS5_IJSF_SB_EEEEEEEvNS4_8identityESX_S17_vS18_EENS_8epilogue10collective18CollectiveEpilogueINS1A_23Sm100TmaWarpSpecializedILi2ELi2ELi64ELb0ELb0EEEJSG_NS5_IJNSQ_ISE_SB_EENSQ_ISF_SB_EEEEEaSH_aSH_NS1A_6fusion15FusionCallbacksIS1E_NS1I_17LinearCombinationIaiaiLNS_15FloatRoundStyleE2EEESG_S1H_JEEENS4_5SM1004TMEM4LOAD26SM100_TMEM_LOAD_32dp32b64xESX_S17_NS4_39AutoVectorizingCopyWithAssumedAlignmentILi128EEENS4_14SM90_TMA_STOREES17_S1T_S1T_EEEvvEEEEvNT_6ParamsE,"a",@progbits
	.sectionflags	@""
	.align	4
.nv.constant0._ZN7cutlass13device_kernelINS_4gemm6kernel13GemmUniversalIN4cute5tupleIJiiiiEEENS1_10collective13CollectiveMmaINS1_35MainloopSm100TmaUmmaWarpSpecializedILi4ELi2ELi4ENS5_IJNS4_1CILi1EEESB_SB_EEEEENS5_IJNSA_ILi128EEESE_NSA_ILi64EEEEEEaNS5_IJlSB_lEEEaSH_NS4_8TiledMMAINS4_8MMA_AtomIJNS4_15SM100_MMA_S8_SSIaaiLi128ELi128ELNS4_4UMMA5MajorE0ELSM_0ELNSL_8SaturateE0EEEEEENS4_6LayoutISC_NS5_IJNSA_ILi0EEESR_SR_EEEEENS5_IJNS4_10UnderscoreESU_SU_EEEEENS4_13SM90_TMA_LOADENS4_14ComposedLayoutINS4_7SwizzleILi2ELi4ELi3EEENS4_18smem_ptr_flag_bitsILi8EEENSQ_INS5_IJNSA_ILi8EEESF_EEENS5_IJSF_SB_EEEEEEEvNS4_8identityESX_S17_vS18_EENS_8epilogue10collective18CollectiveEpilogueINS1A_23Sm100TmaWarpSpecializedILi2ELi2ELi64ELb0ELb0EEEJSG_NS5_IJNSQ_ISE_SB_EENSQ_ISF_SB_EEEEEaSH_aSH_NS1A_6fusion15FusionCallbacksIS1E_NS1I_17LinearCombinationIaiaiLNS_15FloatRoundStyleE2EEESG_S1H_JEEENS4_5SM1004TMEM4LOAD26SM100_TMEM_LOAD_32dp32b64xESX_S17_NS4_39AutoVectorizingCopyWithAssumedAlignmentILi128EEENS4_14SM90_TMA_STOREES17_S1T_S1T_EEEvvEEEEvNT_6ParamsE:
	.zero		2944


//--------------------- SYMBOLS --------------------------

	.type		.nv.reservedSmem.offset0,@object
	.size		.nv.reservedSmem.offset0,0x4
	.type		.nv.reservedSmem.cap,@object
	.size		.nv.reservedSmem.cap,0x4
	.type		__assertfail,@function
